//
// Generated by NVIDIA NVVM Compiler
//
// Compiler Build ID: CL-36424714
// Cuda compilation tools, release 13.0, V13.0.88
// Based on NVVM 20.0.0
//

.version 9.0
.target sm_100
.address_size 64

	// .globl	_Z23assignment_step_1d_cudaPKdS0_PiPdii

.visible .entry _Z23assignment_step_1d_cudaPKdS0_PiPdii(
	.param .u64 .ptr .align 1 _Z23assignment_step_1d_cudaPKdS0_PiPdii_param_0,
	.param .u64 .ptr .align 1 _Z23assignment_step_1d_cudaPKdS0_PiPdii_param_1,
	.param .u64 .ptr .align 1 _Z23assignment_step_1d_cudaPKdS0_PiPdii_param_2,
	.param .u64 .ptr .align 1 _Z23assignment_step_1d_cudaPKdS0_PiPdii_param_3,
	.param .u32 _Z23assignment_step_1d_cudaPKdS0_PiPdii_param_4,
	.param .u32 _Z23assignment_step_1d_cudaPKdS0_PiPdii_param_5
)
{
	.reg .pred 	%p<40>;
	.reg .b32 	%r<109>;
	.reg .b64 	%rd<28>;
	.reg .b64 	%fd<142>;

	ld.param.u64 	%rd8, [_Z23assignment_step_1d_cudaPKdS0_PiPdii_param_0];
	ld.param.u64 	%rd11, [_Z23assignment_step_1d_cudaPKdS0_PiPdii_param_1];
	ld.param.u64 	%rd9, [_Z23assignment_step_1d_cudaPKdS0_PiPdii_param_2];
	ld.param.u64 	%rd10, [_Z23assignment_step_1d_cudaPKdS0_PiPdii_param_3];
	ld.param.u32 	%r32, [_Z23assignment_step_1d_cudaPKdS0_PiPdii_param_4];
	ld.param.u32 	%r31, [_Z23assignment_step_1d_cudaPKdS0_PiPdii_param_5];
	cvta.to.global.u64 	%rd1, %rd11;
	mov.u32 	%r33, %ctaid.x;
	mov.u32 	%r34, %ntid.x;
	mov.u32 	%r35, %tid.x;
	mad.lo.s32 	%r1, %r33, %r34, %r35;
	setp.ge.s32 	%p1, %r1, %r32;
	@%p1 bra 	$L__BB0_15;
	setp.lt.s32 	%p2, %r31, 1;
	mov.f64 	%fd141, 0d7E37E43C8800759C;
	mov.b32 	%r108, -1;
	@%p2 bra 	$L__BB0_14;
	cvta.to.global.u64 	%rd12, %rd8;
	mul.wide.s32 	%rd13, %r1, 8;
	add.s64 	%rd14, %rd12, %rd13;
	ld.global.f64 	%fd1, [%rd14];
	and.b32  	%r2, %r31, 15;
	setp.lt.u32 	%p3, %r31, 16;
	mov.b32 	%r108, -1;
	mov.f64 	%fd141, 0d7E37E43C8800759C;
	mov.b32 	%r100, 0;
	@%p3 bra 	$L__BB0_5;
	and.b32  	%r100, %r31, 2147483632;
	add.s64 	%rd26, %rd1, 64;
	mov.b32 	%r108, -1;
	mov.f64 	%fd141, 0d7E37E43C8800759C;
	mov.b32 	%r94, 0;
$L__BB0_4:
	.pragma "nounroll";
	ld.global.f64 	%fd19, [%rd26+-64];
	sub.f64 	%fd20, %fd1, %fd19;
	mul.f64 	%fd21, %fd20, %fd20;
	setp.lt.f64 	%p4, %fd21, %fd141;
	selp.b32 	%r42, %r94, %r108, %p4;
	selp.f64 	%fd22, %fd21, %fd141, %p4;
	ld.global.f64 	%fd23, [%rd26+-56];
	sub.f64 	%fd24, %fd1, %fd23;
	mul.f64 	%fd25, %fd24, %fd24;
	setp.lt.f64 	%p5, %fd25, %fd22;
	add.s32 	%r43, %r94, 1;
	selp.b32 	%r44, %r43, %r42, %p5;
	selp.f64 	%fd26, %fd25, %fd22, %p5;
	ld.global.f64 	%fd27, [%rd26+-48];
	sub.f64 	%fd28, %fd1, %fd27;
	mul.f64 	%fd29, %fd28, %fd28;
	setp.lt.f64 	%p6, %fd29, %fd26;
	add.s32 	%r45, %r94, 2;
	selp.b32 	%r46, %r45, %r44, %p6;
	selp.f64 	%fd30, %fd29, %fd26, %p6;
	ld.global.f64 	%fd31, [%rd26+-40];
	sub.f64 	%fd32, %fd1, %fd31;
	mul.f64 	%fd33, %fd32, %fd32;
	setp.lt.f64 	%p7, %fd33, %fd30;
	add.s32 	%r47, %r94, 3;
	selp.b32 	%r48, %r47, %r46, %p7;
	selp.f64 	%fd34, %fd33, %fd30, %p7;
	ld.global.f64 	%fd35, [%rd26+-32];
	sub.f64 	%fd36, %fd1, %fd35;
	mul.f64 	%fd37, %fd36, %fd36;
	setp.lt.f64 	%p8, %fd37, %fd34;
	add.s32 	%r49, %r94, 4;
	selp.b32 	%r50, %r49, %r48, %p8;
	selp.f64 	%fd38, %fd37, %fd34, %p8;
	ld.global.f64 	%fd39, [%rd26+-24];
	sub.f64 	%fd40, %fd1, %fd39;
	mul.f64 	%fd41, %fd40, %fd40;
	setp.lt.f64 	%p9, %fd41, %fd38;
	add.s32 	%r51, %r94, 5;
	selp.b32 	%r52, %r51, %r50, %p9;
	selp.f64 	%fd42, %fd41, %fd38, %p9;
	ld.global.f64 	%fd43, [%rd26+-16];
	sub.f64 	%fd44, %fd1, %fd43;
	mul.f64 	%fd45, %fd44, %fd44;
	setp.lt.f64 	%p10, %fd45, %fd42;
	add.s32 	%r53, %r94, 6;
	selp.b32 	%r54, %r53, %r52, %p10;
	selp.f64 	%fd46, %fd45, %fd42, %p10;
	ld.global.f64 	%fd47, [%rd26+-8];
	sub.f64 	%fd48, %fd1, %fd47;
	mul.f64 	%fd49, %fd48, %fd48;
	setp.lt.f64 	%p11, %fd49, %fd46;
	add.s32 	%r55, %r94, 7;
	selp.b32 	%r56, %r55, %r54, %p11;
	selp.f64 	%fd50, %fd49, %fd46, %p11;
	ld.global.f64 	%fd51, [%rd26];
	sub.f64 	%fd52, %fd1, %fd51;
	mul.f64 	%fd53, %fd52, %fd52;
	setp.lt.f64 	%p12, %fd53, %fd50;
	add.s32 	%r57, %r94, 8;
	selp.b32 	%r58, %r57, %r56, %p12;
	selp.f64 	%fd54, %fd53, %fd50, %p12;
	ld.global.f64 	%fd55, [%rd26+8];
	sub.f64 	%fd56, %fd1, %fd55;
	mul.f64 	%fd57, %fd56, %fd56;
	setp.lt.f64 	%p13, %fd57, %fd54;
	add.s32 	%r59, %r94, 9;
	selp.b32 	%r60, %r59, %r58, %p13;
	selp.f64 	%fd58, %fd57, %fd54, %p13;
	ld.global.f64 	%fd59, [%rd26+16];
	sub.f64 	%fd60, %fd1, %fd59;
	mul.f64 	%fd61, %fd60, %fd60;
	setp.lt.f64 	%p14, %fd61, %fd58;
	add.s32 	%r61, %r94, 10;
	selp.b32 	%r62, %r61, %r60, %p14;
	selp.f64 	%fd62, %fd61, %fd58, %p14;
	ld.global.f64 	%fd63, [%rd26+24];
	sub.f64 	%fd64, %fd1, %fd63;
	mul.f64 	%fd65, %fd64, %fd64;
	setp.lt.f64 	%p15, %fd65, %fd62;
	add.s32 	%r63, %r94, 11;
	selp.b32 	%r64, %r63, %r62, %p15;
	selp.f64 	%fd66, %fd65, %fd62, %p15;
	ld.global.f64 	%fd67, [%rd26+32];
	sub.f64 	%fd68, %fd1, %fd67;
	mul.f64 	%fd69, %fd68, %fd68;
	setp.lt.f64 	%p16, %fd69, %fd66;
	add.s32 	%r65, %r94, 12;
	selp.b32 	%r66, %r65, %r64, %p16;
	selp.f64 	%fd70, %fd69, %fd66, %p16;
	ld.global.f64 	%fd71, [%rd26+40];
	sub.f64 	%fd72, %fd1, %fd71;
	mul.f64 	%fd73, %fd72, %fd72;
	setp.lt.f64 	%p17, %fd73, %fd70;
	add.s32 	%r67, %r94, 13;
	selp.b32 	%r68, %r67, %r66, %p17;
	selp.f64 	%fd74, %fd73, %fd70, %p17;
	ld.global.f64 	%fd75, [%rd26+48];
	sub.f64 	%fd76, %fd1, %fd75;
	mul.f64 	%fd77, %fd76, %fd76;
	setp.lt.f64 	%p18, %fd77, %fd74;
	add.s32 	%r69, %r94, 14;
	selp.b32 	%r70, %r69, %r68, %p18;
	selp.f64 	%fd78, %fd77, %fd74, %p18;
	ld.global.f64 	%fd79, [%rd26+56];
	sub.f64 	%fd80, %fd1, %fd79;
	mul.f64 	%fd81, %fd80, %fd80;
	setp.lt.f64 	%p19, %fd81, %fd78;
	add.s32 	%r71, %r94, 15;
	selp.b32 	%r108, %r71, %r70, %p19;
	selp.f64 	%fd141, %fd81, %fd78, %p19;
	add.s64 	%rd26, %rd26, 128;
	add.s32 	%r94, %r94, 16;
	setp.ne.s32 	%p20, %r94, %r100;
	@%p20 bra 	$L__BB0_4;
$L__BB0_5:
	setp.eq.s32 	%p21, %r2, 0;
	@%p21 bra 	$L__BB0_14;
	and.b32  	%r11, %r31, 7;
	setp.lt.u32 	%p22, %r2, 8;
	@%p22 bra 	$L__BB0_8;
	mul.wide.u32 	%rd15, %r100, 8;
	add.s64 	%rd16, %rd1, %rd15;
	ld.global.f64 	%fd83, [%rd16];
	sub.f64 	%fd84, %fd1, %fd83;
	mul.f64 	%fd85, %fd84, %fd84;
	setp.lt.f64 	%p23, %fd85, %fd141;
	selp.b32 	%r73, %r100, %r108, %p23;
	selp.f64 	%fd86, %fd85, %fd141, %p23;
	add.s32 	%r74, %r100, 1;
	ld.global.f64 	%fd87, [%rd16+8];
	sub.f64 	%fd88, %fd1, %fd87;
	mul.f64 	%fd89, %fd88, %fd88;
	setp.lt.f64 	%p24, %fd89, %fd86;
	selp.b32 	%r75, %r74, %r73, %p24;
	selp.f64 	%fd90, %fd89, %fd86, %p24;
	add.s32 	%r76, %r100, 2;
	ld.global.f64 	%fd91, [%rd16+16];
	sub.f64 	%fd92, %fd1, %fd91;
	mul.f64 	%fd93, %fd92, %fd92;
	setp.lt.f64 	%p25, %fd93, %fd90;
	selp.b32 	%r77, %r76, %r75, %p25;
	selp.f64 	%fd94, %fd93, %fd90, %p25;
	add.s32 	%r78, %r100, 3;
	ld.global.f64 	%fd95, [%rd16+24];
	sub.f64 	%fd96, %fd1, %fd95;
	mul.f64 	%fd97, %fd96, %fd96;
	setp.lt.f64 	%p26, %fd97, %fd94;
	selp.b32 	%r79, %r78, %r77, %p26;
	selp.f64 	%fd98, %fd97, %fd94, %p26;
	add.s32 	%r80, %r100, 4;
	ld.global.f64 	%fd99, [%rd16+32];
	sub.f64 	%fd100, %fd1, %fd99;
	mul.f64 	%fd101, %fd100, %fd100;
	setp.lt.f64 	%p27, %fd101, %fd98;
	selp.b32 	%r81, %r80, %r79, %p27;
	selp.f64 	%fd102, %fd101, %fd98, %p27;
	add.s32 	%r82, %r100, 5;
	ld.global.f64 	%fd103, [%rd16+40];
	sub.f64 	%fd104, %fd1, %fd103;
	mul.f64 	%fd105, %fd104, %fd104;
	setp.lt.f64 	%p28, %fd105, %fd102;
	selp.b32 	%r83, %r82, %r81, %p28;
	selp.f64 	%fd106, %fd105, %fd102, %p28;
	add.s32 	%r84, %r100, 6;
	ld.global.f64 	%fd107, [%rd16+48];
	sub.f64 	%fd108, %fd1, %fd107;
	mul.f64 	%fd109, %fd108, %fd108;
	setp.lt.f64 	%p29, %fd109, %fd106;
	selp.b32 	%r85, %r84, %r83, %p29;
	selp.f64 	%fd110, %fd109, %fd106, %p29;
	add.s32 	%r86, %r100, 7;
	ld.global.f64 	%fd111, [%rd16+56];
	sub.f64 	%fd112, %fd1, %fd111;
	mul.f64 	%fd113, %fd112, %fd112;
	setp.lt.f64 	%p30, %fd113, %fd110;
	selp.b32 	%r108, %r86, %r85, %p30;
	selp.f64 	%fd141, %fd113, %fd110, %p30;
	add.s32 	%r100, %r100, 8;
$L__BB0_8:
	setp.eq.s32 	%p31, %r11, 0;
	@%p31 bra 	$L__BB0_14;
	and.b32  	%r17, %r31, 3;
	setp.lt.u32 	%p32, %r11, 4;
	@%p32 bra 	$L__BB0_11;
	mul.wide.u32 	%rd17, %r100, 8;
	add.s64 	%rd18, %rd1, %rd17;
	ld.global.f64 	%fd115, [%rd18];
	sub.f64 	%fd116, %fd1, %fd115;
	mul.f64 	%fd117, %fd116, %fd116;
	setp.lt.f64 	%p33, %fd117, %fd141;
	selp.b32 	%r88, %r100, %r108, %p33;
	selp.f64 	%fd118, %fd117, %fd141, %p33;
	add.s32 	%r89, %r100, 1;
	ld.global.f64 	%fd119, [%rd18+8];
	sub.f64 	%fd120, %fd1, %fd119;
	mul.f64 	%fd121, %fd120, %fd120;
	setp.lt.f64 	%p34, %fd121, %fd118;
	selp.b32 	%r90, %r89, %r88, %p34;
	selp.f64 	%fd122, %fd121, %fd118, %p34;
	add.s32 	%r91, %r100, 2;
	ld.global.f64 	%fd123, [%rd18+16];
	sub.f64 	%fd124, %fd1, %fd123;
	mul.f64 	%fd125, %fd124, %fd124;
	setp.lt.f64 	%p35, %fd125, %fd122;
	selp.b32 	%r92, %r91, %r90, %p35;
	selp.f64 	%fd126, %fd125, %fd122, %p35;
	add.s32 	%r93, %r100, 3;
	ld.global.f64 	%fd127, [%rd18+24];
	sub.f64 	%fd128, %fd1, %fd127;
	mul.f64 	%fd129, %fd128, %fd128;
	setp.lt.f64 	%p36, %fd129, %fd126;
	selp.b32 	%r108, %r93, %r92, %p36;
	selp.f64 	%fd141, %fd129, %fd126, %p36;
	add.s32 	%r100, %r100, 4;
$L__BB0_11:
	setp.eq.s32 	%p37, %r17, 0;
	@%p37 bra 	$L__BB0_14;
	mul.wide.u32 	%rd19, %r100, 8;
	add.s64 	%rd27, %rd1, %rd19;
	neg.s32 	%r105, %r17;
$L__BB0_13:
	.pragma "nounroll";
	ld.global.f64 	%fd130, [%rd27];
	sub.f64 	%fd131, %fd1, %fd130;
	mul.f64 	%fd132, %fd131, %fd131;
	setp.lt.f64 	%p38, %fd132, %fd141;
	selp.b32 	%r108, %r100, %r108, %p38;
	selp.f64 	%fd141, %fd132, %fd141, %p38;
	add.s32 	%r100, %r100, 1;
	add.s64 	%rd27, %rd27, 8;
	add.s32 	%r105, %r105, 1;
	setp.ne.s32 	%p39, %r105, 0;
	@%p39 bra 	$L__BB0_13;
$L__BB0_14:
	cvta.to.global.u64 	%rd20, %rd9;
	mul.wide.s32 	%rd21, %r1, 4;
	add.s64 	%rd22, %rd20, %rd21;
	st.global.u32 	[%rd22], %r108;
	cvta.to.global.u64 	%rd23, %rd10;
	mul.wide.s32 	%rd24, %r1, 8;
	add.s64 	%rd25, %rd23, %rd24;
	st.global.f64 	[%rd25], %fd141;
$L__BB0_15:
	ret;

}
	// .globl	_Z18update_sums_countsPKdPKiPdPii
.visible .entry _Z18update_sums_countsPKdPKiPdPii(
	.param .u64 .ptr .align 1 _Z18update_sums_countsPKdPKiPdPii_param_0,
	.param .u64 .ptr .align 1 _Z18update_sums_countsPKdPKiPdPii_param_1,
	.param .u64 .ptr .align 1 _Z18update_sums_countsPKdPKiPdPii_param_2,
	.param .u64 .ptr .align 1 _Z18update_sums_countsPKdPKiPdPii_param_3,
	.param .u32 _Z18update_sums_countsPKdPKiPdPii_param_4
)
{
	.reg .pred 	%p<2>;
	.reg .b32 	%r<8>;
	.reg .b64 	%rd<17>;
	.reg .b64 	%fd<3>;

	ld.param.u64 	%rd1, [_Z18update_sums_countsPKdPKiPdPii_param_0];
	ld.param.u64 	%rd2, [_Z18update_sums_countsPKdPKiPdPii_param_1];
	ld.param.u64 	%rd3, [_Z18update_sums_countsPKdPKiPdPii_param_2];
	ld.param.u64 	%rd4, [_Z18update_sums_countsPKdPKiPdPii_param_3];
	ld.param.u32 	%r2, [_Z18update_sums_countsPKdPKiPdPii_param_4];
	mov.u32 	%r3, %ctaid.x;
	mov.u32 	%r4, %ntid.x;
	mov.u32 	%r5, %tid.x;
	mad.lo.s32 	%r1, %r3, %r4, %r5;
	setp.ge.s32 	%p1, %r1, %r2;
	@%p1 bra 	$L__BB1_2;
	cvta.to.global.u64 	%rd5, %rd2;
	cvta.to.global.u64 	%rd6, %rd1;
	cvta.to.global.u64 	%rd7, %rd3;
	cvta.to.global.u64 	%rd8, %rd4;
	mul.wide.s32 	%rd9, %r1, 4;
	add.s64 	%rd10, %rd5, %rd9;
	ld.global.u32 	%r6, [%rd10];
	mul.wide.s32 	%rd11, %r6, 8;
	add.s64 	%rd12, %rd7, %rd11;
	mul.wide.s32 	%rd13, %r1, 8;
	add.s64 	%rd14, %rd6, %rd13;
	ld.global.f64 	%fd1, [%rd14];
	atom.global.add.f64 	%fd2, [%rd12], %fd1;
	mul.wide.s32 	%rd15, %r6, 4;
	add.s64 	%rd16, %rd8, %rd15;
	atom.global.add.u32 	%r7, [%rd16], 1;
$L__BB1_2:
	ret;

}
	// .globl	_Z16update_centroidsPdPKdPKidi
.visible .entry _Z16update_centroidsPdPKdPKidi(
	.param .u64 .ptr .align 1 _Z16update_centroidsPdPKdPKidi_param_0,
	.param .u64 .ptr .align 1 _Z16update_centroidsPdPKdPKidi_param_1,
	.param .u64 .ptr .align 1 _Z16update_centroidsPdPKdPKidi_param_2,
	.param .f64 _Z16update_centroidsPdPKdPKidi_param_3,
	.param .u32 _Z16update_centroidsPdPKdPKidi_param_4
)
{
	.reg .pred 	%p<3>;
	.reg .b32 	%r<7>;
	.reg .b64 	%rd<14>;
	.reg .b64 	%fd<5>;

	ld.param.u64 	%rd4, [_Z16update_centroidsPdPKdPKidi_param_0];
	ld.param.u64 	%rd2, [_Z16update_centroidsPdPKdPKidi_param_1];
	ld.param.u64 	%rd3, [_Z16update_centroidsPdPKdPKidi_param_2];
	ld.param.f64 	%fd1, [_Z16update_centroidsPdPKdPKidi_param_3];
	ld.param.u32 	%r3, [_Z16update_centroidsPdPKdPKidi_param_4];
	cvta.to.global.u64 	%rd1, %rd4;
	mov.u32 	%r4, %ctaid.x;
	mov.u32 	%r5, %ntid.x;
	mov.u32 	%r6, %tid.x;
	mad.lo.s32 	%r1, %r4, %r5, %r6;
	setp.ge.s32 	%p1, %r1, %r3;
	@%p1 bra 	$L__BB2_4;
	cvta.to.global.u64 	%rd5, %rd3;
	mul.wide.s32 	%rd6, %r1, 4;
	add.s64 	%rd7, %rd5, %rd6;
	ld.global.u32 	%r2, [%rd7];
	setp.lt.s32 	%p2, %r2, 1;
	@%p2 bra 	$L__BB2_3;
	cvta.to.global.u64 	%rd10, %rd2;
	mul.wide.s32 	%rd11, %r1, 8;
	add.s64 	%rd12, %rd10, %rd11;
	ld.global.f64 	%fd2, [%rd12];
	cvt.rn.f64.u32 	%fd3, %r2;
	div.rn.f64 	%fd4, %fd2, %fd3;
	add.s64 	%rd13, %rd1, %rd11;
	st.global.f64 	[%rd13], %fd4;
	bra.uni 	$L__BB2_4;
$L__BB2_3:
	mul.wide.s32 	%rd8, %r1, 8;
	add.s64 	%rd9, %rd1, %rd8;
	st.global.f64 	[%rd9], %fd1;
$L__BB2_4:
	ret;

}


// ===== COMPILED SASS (sm_100) =====

	.target	sm_100

	.elftype	@"ET_EXEC"


//--------------------- .note.nv.tkinfo           --------------------------
	.section	.note.nv.tkinfo,"",@"SHT_NOTE"
	.sectionflags	@"SHF_NOTE_NV_TKINFO"
	.tkinfo
        /*0018*/ 	.word	0x00000002
        /*0030*/ 	.string	""
        /*0030*/ 	.string	"ptxas"
        /*0030*/ 	.string	"Cuda compilation tools, release 13.0, V13.0.88"
        /*0030*/ 	.string	"Build cuda_13.0.r13.0/compiler.36424714_0"
        /*0030*/ 	.string	"-arch sm_100 -m 64 "



//--------------------- .note.nv.cuinfo           --------------------------
	.section	.note.nv.cuinfo,"",@"SHT_NOTE"
	.sectionflags	@"SHF_NOTE_NV_CUINFO"
        /*0018*/ 	.short	0x0002
        /*001a*/ 	.short	0x0064
        /*001c*/ 	.short	0x0082
	.zero		2


//--------------------- .nv.info                  --------------------------
	.section	.nv.info,"",@"SHT_CUDA_INFO"
	.align	4


	//----- nvinfo : EIATTR_REGCOUNT
	.align		4
        /*0000*/ 	.byte	0x04, 0x2f
        /*0002*/ 	.short	(.L_1 - .L_0)
	.align		4
.L_0:
        /*0004*/ 	.word	index@(_Z23assignment_step_1d_cudaPKdS0_PiPdii)
        /*0008*/ 	.word	0x0000001d


	//----- nvinfo : EIATTR_FRAME_SIZE
	.align		4
.L_1:
        /*000c*/ 	.byte	0x04, 0x11
        /*000e*/ 	.short	(.L_3 - .L_2)
	.align		4
.L_2:
        /*0010*/ 	.word	index@(_Z23assignment_step_1d_cudaPKdS0_PiPdii)
        /*0014*/ 	.word	0x00000000


	//----- nvinfo : EIATTR_REGCOUNT
	.align		4
.L_3:
        /*0018*/ 	.byte	0x04, 0x2f
        /*001a*/ 	.short	(.L_5 - .L_4)
	.align		4
.L_4:
        /*001c*/ 	.word	index@(_Z18update_sums_countsPKdPKiPdPii)
        /*0020*/ 	.word	0x0000000e


	//----- nvinfo : EIATTR_FRAME_SIZE
	.align		4
.L_5:
        /*0024*/ 	.byte	0x04, 0x11
        /*0026*/ 	.short	(.L_7 - .L_6)
	.align		4
.L_6:
        /*0028*/ 	.word	index@(_Z18update_sums_countsPKdPKiPdPii)
        /*002c*/ 	.word	0x00000000


	//----- nvinfo : EIATTR_REGCOUNT
	.align		4
.L_7:
        /*0030*/ 	.byte	0x04, 0x2f
        /*0032*/ 	.short	(.L_9 - .L_8)
	.align		4
.L_8:
        /*0034*/ 	.word	index@(_Z16update_centroidsPdPKdPKidi)
        /*0038*/ 	.word	0x00000019


	//----- nvinfo : EIATTR_FRAME_SIZE
	.align		4
.L_9:
        /*003c*/ 	.byte	0x04, 0x11
        /*003e*/ 	.short	(.L_11 - .L_10)
	.align		4
.L_10:
        /*0040*/ 	.word	index@($__internal_0_$__cuda_sm20_div_rn_f64_full)
        /*0044*/ 	.word	0x00000000


	//----- nvinfo : EIATTR_FRAME_SIZE
	.align		4
.L_11:
        /*0048*/ 	.byte	0x04, 0x11
        /*004a*/ 	.short	(.L_13 - .L_12)
	.align		4
.L_12:
        /*004c*/ 	.word	index@(_Z16update_centroidsPdPKdPKidi)
        /*0050*/ 	.word	0x00000000


	//----- nvinfo : EIATTR_MIN_STACK_SIZE
	.align		4
.L_13:
        /*0054*/ 	.byte	0x04, 0x12
        /*0056*/ 	.short	(.L_15 - .L_14)
	.align		4
.L_14:
        /*0058*/ 	.word	index@(_Z16update_centroidsPdPKdPKidi)
        /*005c*/ 	.word	0x00000000


	//----- nvinfo : EIATTR_MIN_STACK_SIZE
	.align		4
.L_15:
        /*0060*/ 	.byte	0x04, 0x12
        /*0062*/ 	.short	(.L_17 - .L_16)
	.align		4
.L_16:
        /*0064*/ 	.word	index@(_Z18update_sums_countsPKdPKiPdPii)
        /*0068*/ 	.word	0x00000000


	//----- nvinfo : EIATTR_MIN_STACK_SIZE
	.align		4
.L_17:
        /*006c*/ 	.byte	0x04, 0x12
        /*006e*/ 	.short	(.L_19 - .L_18)
	.align		4
.L_18:
        /*0070*/ 	.word	index@(_Z23assignment_step_1d_cudaPKdS0_PiPdii)
        /*0074*/ 	.word	0x00000000
.L_19:


//--------------------- .nv.compat                --------------------------
	.section	.nv.compat,"",@"SHT_CUDA_COMPAT_INFO"
	.align	4
        /*0000*/ 	.byte	0x02, 0x09, 0x00, 0x00, 0x02, 0x02, 0x01, 0x00, 0x02, 0x05, 0x05, 0x00, 0x03, 0x07, 0x01, 0x01
        /*0010*/ 	.byte	0x02, 0x03, 0x00, 0x00, 0x02, 0x06, 0x01, 0x00, 0x04, 0x0b, 0x08, 0x00, 0x01, 0x00, 0x00, 0x00
        /*0020*/ 	.byte	0x00, 0x00, 0x00, 0x00


//--------------------- .nv.info._Z16update_centroidsPdPKdPKidi --------------------------
	.section	.nv.info._Z16update_centroidsPdPKdPKidi,"",@"SHT_CUDA_INFO"
	.sectionflags	@""
	.align	4


	//----- nvinfo : EIATTR_CUDA_API_VERSION
	.align		4
        /*0000*/ 	.byte	0x04, 0x37
        /*0002*/ 	.short	(.L_21 - .L_20)
.L_20:
        /*0004*/ 	.word	0x00000082


	//----- nvinfo : EIATTR_KPARAM_INFO
	.align		4
.L_21:
        /*0008*/ 	.byte	0x04, 0x17
        /*000a*/ 	.short	(.L_23 - .L_22)
.L_22:
        /*000c*/ 	.word	0x00000000
        /*0010*/ 	.short	0x0004
        /*0012*/ 	.short	0x0020
        /*0014*/ 	.byte	0x00, 0xf0, 0x11, 0x00


	//----- nvinfo : EIATTR_KPARAM_INFO
	.align		4
.L_23:
        /*0018*/ 	.byte	0x04, 0x17
        /*001a*/ 	.short	(.L_25 - .L_24)
.L_24:
        /*001c*/ 	.word	0x00000000
        /*0020*/ 	.short	0x0003
        /*0022*/ 	.short	0x0018
        /*0024*/ 	.byte	0x00, 0xf0, 0x21, 0x00


	//----- nvinfo : EIATTR_KPARAM_INFO
	.align		4
.L_25:
        /*0028*/ 	.byte	0x04, 0x17
        /*002a*/ 	.short	(.L_27 - .L_26)
.L_26:
        /*002c*/ 	.word	0x00000000
        /*0030*/ 	.short	0x0002
        /*0032*/ 	.short	0x0010
        /*0034*/ 	.byte	0x00, 0xf5, 0x21, 0x00


	//----- nvinfo : EIATTR_KPARAM_INFO
	.align		4
.L_27:
        /*0038*/ 	.byte	0x04, 0x17
        /*003a*/ 	.short	(.L_29 - .L_28)
.L_28:
        /*003c*/ 	.word	0x00000000
        /*0040*/ 	.short	0x0001
        /*0042*/ 	.short	0x0008
        /*0044*/ 	.byte	0x00, 0xf5, 0x21, 0x00


	//----- nvinfo : EIATTR_KPARAM_INFO
	.align		4
.L_29:
        /*0048*/ 	.byte	0x04, 0x17
        /*004a*/ 	.short	(.L_31 - .L_30)
.L_30:
        /*004c*/ 	.word	0x00000000
        /*0050*/ 	.short	0x0000
        /*0052*/ 	.short	0x0000
        /*0054*/ 	.byte	0x00, 0xf5, 0x21, 0x00


	//----- nvinfo : EIATTR_SPARSE_MMA_MASK
	.align		4
.L_31:
        /*0058*/ 	.byte	0x03, 0x50
        /*005a*/ 	.short	0x0000


	//----- nvinfo : EIATTR_MAXREG_COUNT
	.align		4
        /*005c*/ 	.byte	0x03, 0x1b
        /*005e*/ 	.short	0x00ff


	//----- nvinfo : EIATTR_MERCURY_ISA_VERSION
	.align		4
        /*0060*/ 	.byte	0x03, 0x5f
        /*0062*/ 	.short	0x0101


	//----- nvinfo : EIATTR_VRC_CTA_INIT_COUNT
	.align		4
        /*0064*/ 	.byte	0x02, 0x4a
	.zero		1
	.zero		1


	//----- nvinfo : EIATTR_EXIT_INSTR_OFFSETS
	.align		4
        /*0068*/ 	.byte	0x04, 0x1c
        /*006a*/ 	.short	(.L_33 - .L_32)


	//   ....[0]....
.L_32:
        /*006c*/ 	.word	0x00000070


	//   ....[1]....
        /*0070*/ 	.word	0x00000270


	//   ....[2]....
        /*0074*/ 	.word	0x000002c0


	//----- nvinfo : EIATTR_CRS_STACK_SIZE
	.align		4
.L_33:
        /*0078*/ 	.byte	0x04, 0x1e
        /*007a*/ 	.short	(.L_35 - .L_34)
.L_34:
        /*007c*/ 	.word	0x00000000


	//----- nvinfo : EIATTR_CBANK_PARAM_SIZE
	.align		4
.L_35:
        /*0080*/ 	.byte	0x03, 0x19
        /*0082*/ 	.short	0x0024


	//----- nvinfo : EIATTR_PARAM_CBANK
	.align		4
        /*0084*/ 	.byte	0x04, 0x0a
        /*0086*/ 	.short	(.L_37 - .L_36)
	.align		4
.L_36:
        /*0088*/ 	.word	index@(.nv.constant0._Z16update_centroidsPdPKdPKidi)
        /*008c*/ 	.short	0x0380
        /*008e*/ 	.short	0x0024


	//----- nvinfo : EIATTR_SW_WAR
	.align		4
.L_37:
        /*0090*/ 	.byte	0x04, 0x36
        /*0092*/ 	.short	(.L_39 - .L_38)
.L_38:
        /*0094*/ 	.word	0x00000008
.L_39:


//--------------------- .nv.info._Z18update_sums_countsPKdPKiPdPii --------------------------
	.section	.nv.info._Z18update_sums_countsPKdPKiPdPii,"",@"SHT_CUDA_INFO"
	.sectionflags	@""
	.align	4


	//----- nvinfo : EIATTR_CUDA_API_VERSION
	.align		4
        /*0000*/ 	.byte	0x04, 0x37
        /*0002*/ 	.short	(.L_41 - .L_40)
.L_40:
        /*0004*/ 	.word	0x00000082


	//----- nvinfo : EIATTR_KPARAM_INFO
	.align		4
.L_41:
        /*0008*/ 	.byte	0x04, 0x17
        /*000a*/ 	.short	(.L_43 - .L_42)
.L_42:
        /*000c*/ 	.word	0x00000000
        /*0010*/ 	.short	0x0004
        /*0012*/ 	.short	0x0020
        /*0014*/ 	.byte	0x00, 0xf0, 0x11, 0x00


	//----- nvinfo : EIATTR_KPARAM_INFO
	.align		4
.L_43:
        /*0018*/ 	.byte	0x04, 0x17
        /*001a*/ 	.short	(.L_45 - .L_44)
.L_44:
        /*001c*/ 	.word	0x00000000
        /*0020*/ 	.short	0x0003
        /*0022*/ 	.short	0x0018
        /*0024*/ 	.byte	0x00, 0xf5, 0x21, 0x00


	//----- nvinfo : EIATTR_KPARAM_INFO
	.align		4
.L_45:
        /*0028*/ 	.byte	0x04, 0x17
        /*002a*/ 	.short	(.L_47 - .L_46)
.L_46:
        /*002c*/ 	.word	0x00000000
        /*0030*/ 	.short	0x0002
        /*0032*/ 	.short	0x0010
        /*0034*/ 	.byte	0x00, 0xf5, 0x21, 0x00


	//----- nvinfo : EIATTR_KPARAM_INFO
	.align		4
.L_47:
        /*0038*/ 	.byte	0x04, 0x17
        /*003a*/ 	.short	(.L_49 - .L_48)
.L_48:
        /*003c*/ 	.word	0x00000000
        /*0040*/ 	.short	0x0001
        /*0042*/ 	.short	0x0008
        /*0044*/ 	.byte	0x00, 0xf5, 0x21, 0x00


	//----- nvinfo : EIATTR_KPARAM_INFO
	.align		4
.L_49:
        /*0048*/ 	.byte	0x04, 0x17
        /*004a*/ 	.short	(.L_51 - .L_50)
.L_50:
        /*004c*/ 	.word	0x00000000
        /*0050*/ 	.short	0x0000
        /*0052*/ 	.short	0x0000
        /*0054*/ 	.byte	0x00, 0xf5, 0x21, 0x00


	//----- nvinfo : EIATTR_SPARSE_MMA_MASK
	.align		4
.L_51:
        /*0058*/ 	.byte	0x03, 0x50
        /*005a*/ 	.short	0x0000


	//----- nvinfo : EIATTR_MAXREG_COUNT
	.align		4
        /*005c*/ 	.byte	0x03, 0x1b
        /*005e*/ 	.short	0x00ff


	//----- nvinfo : EIATTR_MERCURY_ISA_VERSION
	.align		4
        /*0060*/ 	.byte	0x03, 0x5f
        /*0062*/ 	.short	0x0101


	//----- nvinfo : EIATTR_VRC_CTA_INIT_COUNT
	.align		4
        /*0064*/ 	.byte	0x02, 0x4a
	.zero		1
	.zero		1


	//----- nvinfo : EIATTR_EXIT_INSTR_OFFSETS
	.align		4
        /*0068*/ 	.byte	0x04, 0x1c
        /*006a*/ 	.short	(.L_53 - .L_52)


	//   ....[0]....
.L_52:
        /*006c*/ 	.word	0x00000070


	//   ....[1]....
        /*0070*/ 	.word	0x00000160


	//----- nvinfo : EIATTR_CBANK_PARAM_SIZE
	.align		4
.L_53:
        /*0074*/ 	.byte	0x03, 0x19
        /*0076*/ 	.short	0x0024


	//----- nvinfo : EIATTR_PARAM_CBANK
	.align		4
        /*0078*/ 	.byte	0x04, 0x0a
        /*007a*/ 	.short	(.L_55 - .L_54)
	.align		4
.L_54:
        /*007c*/ 	.word	index@(.nv.constant0._Z18update_sums_countsPKdPKiPdPii)
        /*0080*/ 	.short	0x0380
        /*0082*/ 	.short	0x0024


	//----- nvinfo : EIATTR_SW_WAR
	.align		4
.L_55:
        /*0084*/ 	.byte	0x04, 0x36
        /*0086*/ 	.short	(.L_57 - .L_56)
.L_56:
        /*0088*/ 	.word	0x00000008
.L_57:


//--------------------- .nv.info._Z23assignment_step_1d_cudaPKdS0_PiPdii --------------------------
	.section	.nv.info._Z23assignment_step_1d_cudaPKdS0_PiPdii,"",@"SHT_CUDA_INFO"
	.sectionflags	@""
	.align	4


	//----- nvinfo : EIATTR_CUDA_API_VERSION
	.align		4
        /*0000*/ 	.byte	0x04, 0x37
        /*0002*/ 	.short	(.L_59 - .L_58)
.L_58:
        /*0004*/ 	.word	0x00000082


	//----- nvinfo : EIATTR_KPARAM_INFO
	.align		4
.L_59:
        /*0008*/ 	.byte	0x04, 0x17
        /*000a*/ 	.short	(.L_61 - .L_60)
.L_60:
        /*000c*/ 	.word	0x00000000
        /*0010*/ 	.short	0x0005
        /*0012*/ 	.short	0x0024
        /*0014*/ 	.byte	0x00, 0xf0, 0x11, 0x00


	//----- nvinfo : EIATTR_KPARAM_INFO
	.align		4
.L_61:
        /*0018*/ 	.byte	0x04, 0x17
        /*001a*/ 	.short	(.L_63 - .L_62)
.L_62:
        /*001c*/ 	.word	0x00000000
        /*0020*/ 	.short	0x0004
        /*0022*/ 	.short	0x0020
        /*0024*/ 	.byte	0x00, 0xf0, 0x11, 0x00


	//----- nvinfo : EIATTR_KPARAM_INFO
	.align		4
.L_63:
        /*0028*/ 	.byte	0x04, 0x17
        /*002a*/ 	.short	(.L_65 - .L_64)
.L_64:
        /*002c*/ 	.word	0x00000000
        /*0030*/ 	.short	0x0003
        /*0032*/ 	.short	0x0018
        /*0034*/ 	.byte	0x00, 0xf5, 0x21, 0x00


	//----- nvinfo : EIATTR_KPARAM_INFO
	.align		4
.L_65:
        /*0038*/ 	.byte	0x04, 0x17
        /*003a*/ 	.short	(.L_67 - .L_66)
.L_66:
        /*003c*/ 	.word	0x00000000
        /*0040*/ 	.short	0x0002
        /*0042*/ 	.short	0x0010
        /*0044*/ 	.byte	0x00, 0xf5, 0x21, 0x00


	//----- nvinfo : EIATTR_KPARAM_INFO
	.align		4
.L_67:
        /*0048*/ 	.byte	0x04, 0x17
        /*004a*/ 	.short	(.L_69 - .L_68)
.L_68:
        /*004c*/ 	.word	0x00000000
        /*0050*/ 	.short	0x0001
        /*0052*/ 	.short	0x0008
        /*0054*/ 	.byte	0x00, 0xf5, 0x21, 0x00


	//----- nvinfo : EIATTR_KPARAM_INFO
	.align		4
.L_69:
        /*0058*/ 	.byte	0x04, 0x17
        /*005a*/ 	.short	(.L_71 - .L_70)
.L_70:
        /*005c*/ 	.word	0x00000000
        /*0060*/ 	.short	0x0000
        /*0062*/ 	.short	0x0000
        /*0064*/ 	.byte	0x00, 0xf5, 0x21, 0x00


	//----- nvinfo : EIATTR_SPARSE_MMA_MASK
	.align		4
.L_71:
        /*0068*/ 	.byte	0x03, 0x50
        /*006a*/ 	.short	0x0000


	//----- nvinfo : EIATTR_MAXREG_COUNT
	.align		4
        /*006c*/ 	.byte	0x03, 0x1b
        /*006e*/ 	.short	0x00ff


	//----- nvinfo : EIATTR_MERCURY_ISA_VERSION
	.align		4
        /*0070*/ 	.byte	0x03, 0x5f
        /*0072*/ 	.short	0x0101


	//----- nvinfo : EIATTR_VRC_CTA_INIT_COUNT
	.align		4
        /*0074*/ 	.byte	0x02, 0x4a
	.zero		1
	.zero		1


	//----- nvinfo : EIATTR_EXIT_INSTR_OFFSETS
	.align		4
        /*0078*/ 	.byte	0x04, 0x1c
        /*007a*/ 	.short	(.L_73 - .L_72)


	//   ....[0]....
.L_72:
        /*007c*/ 	.word	0x00000070


	//   ....[1]....
        /*0080*/ 	.word	0x00001170


	//----- nvinfo : EIATTR_CBANK_PARAM_SIZE
	.align		4
.L_73:
        /*0084*/ 	.byte	0x03, 0x19
        /*0086*/ 	.short	0x0028


	//----- nvinfo : EIATTR_PARAM_CBANK
	.align		4
        /*0088*/ 	.byte	0x04, 0x0a
        /*008a*/ 	.short	(.L_75 - .L_74)
	.align		4
.L_74:
        /*008c*/ 	.word	index@(.nv.constant0._Z23assignment_step_1d_cudaPKdS0_PiPdii)
        /*0090*/ 	.short	0x0380
        /*0092*/ 	.short	0x0028


	//----- nvinfo : EIATTR_SW_WAR
	.align		4
.L_75:
        /*0094*/ 	.byte	0x04, 0x36
        /*0096*/ 	.short	(.L_77 - .L_76)
.L_76:
        /*0098*/ 	.word	0x00000008
.L_77:


//--------------------- .nv.callgraph             --------------------------
	.section	.nv.callgraph,"",@"SHT_CUDA_CALLGRAPH"
	.align	4
	.sectionentsize	8
	.align		4
        /*0000*/ 	.word	0x00000000
	.align		4
        /*0004*/ 	.word	0xffffffff
	.align		4
        /*0008*/ 	.word	0x00000000
	.align		4
        /*000c*/ 	.word	0xfffffffe
	.align		4
        /*0010*/ 	.word	0x00000000
	.align		4
        /*0014*/ 	.word	0xfffffffd
	.align		4
        /*0018*/ 	.word	0x00000000
	.align		4
        /*001c*/ 	.word	0xfffffffc


//--------------------- .text._Z16update_centroidsPdPKdPKidi --------------------------
	.section	.text._Z16update_centroidsPdPKdPKidi,"ax",@progbits
	.align	128
        .global         _Z16update_centroidsPdPKdPKidi
        .type           _Z16update_centroidsPdPKdPKidi,@function
        .size           _Z16update_centroidsPdPKdPKidi,(.L_x_17 - _Z16update_centroidsPdPKdPKidi)
        .other          _Z16update_centroidsPdPKdPKidi,@"STO_CUDA_ENTRY STV_DEFAULT"
_Z16update_centroidsPdPKdPKidi:
.text._Z16update_centroidsPdPKdPKidi:
[----:B------:R-:W-:Y:S01]  /*0000*/  LDC R1, c[0x0][0x37c] ;  /* 0x0000df00ff017b82 */ /* 0x000fe20000000800 */
[----:B------:R-:W0:Y:S07]  /*0010*/  S2R R3, SR_TID.X ;  /* 0x0000000000037919 */ /* 0x000e2e0000002100 */
[----:B------:R-:W0:Y:S01]  /*0020*/  S2UR UR4, SR_CTAID.X ;  /* 0x00000000000479c3 */ /* 0x000e220000002500 */
[----:B------:R-:W1:Y:S07]  /*0030*/  LDCU UR5, c[0x0][0x3a0] ;  /* 0x00007400ff0577ac */ /* 0x000e6e0008000800 */
[----:B------:R-:W0:Y:S02]  /*0040*/  LDC R0, c[0x0][0x360] ;  /* 0x0000d800ff007b82 */ /* 0x000e240000000800 */
[----:B0-----:R-:W-:-:S05]  /*0050*/  IMAD R0, R0, UR4, R3 ;  /* 0x0000000400007c24 */ /* 0x001fca000f8e0203 */
[----:B-1----:R-:W-:-:S13]  /*0060*/  ISETP.GE.AND P0, PT, R0, UR5, PT ;  /* 0x0000000500007c0c */ /* 0x002fda000bf06270 */
[----:B------:R-:W-:Y:S05]  /*0070*/  @P0 EXIT ;  /* 0x000000000000094d */ /* 0x000fea0003800000 */
[----:B------:R-:W0:Y:S01]  /*0080*/  LDC.64 R2, c[0x0][0x390] ;  /* 0x0000e400ff027b82 */ /* 0x000e220000000a00 */
[----:B------:R-:W1:Y:S01]  /*0090*/  LDCU.64 UR4, c[0x0][0x358] ;  /* 0x00006b00ff0477ac */ /* 0x000e620008000a00 */
[----:B0-----:R-:W-:-:S05]  /*00a0*/  IMAD.WIDE R2, R0, 0x4, R2 ;  /* 0x0000000400027825 */ /* 0x001fca00078e0202 */
[----:B-1----:R-:W2:Y:S02]  /*00b0*/  LDG.E R4, desc[UR4][R2.64] ;  /* 0x0000000402047981 */ /* 0x002ea4000c1e1900 */
[----:B--2---:R-:W-:-:S13]  /*00c0*/  ISETP.GE.AND P0, PT, R4, 0x1, PT ;  /* 0x000000010400780c */ /* 0x004fda0003f06270 */
[----:B------:R-:W-:Y:S05]  /*00d0*/  @!P0 BRA `(.L_x_0) ;  /* 0x0000000000688947 */ /* 0x000fea0003800000 */
[----:B------:R-:W0:Y:S02]  /*00e0*/  LDC.64 R6, c[0x0][0x388] ;  /* 0x0000e200ff067b82 */ /* 0x000e240000000a00 */
[----:B0-----:R-:W-:-:S06]  /*00f0*/  IMAD.WIDE R6, R0, 0x8, R6 ;  /* 0x0000000800067825 */ /* 0x001fcc00078e0206 */
[----:B------:R-:W2:Y:S01]  /*0100*/  LDG.E.64 R6, desc[UR4][R6.64] ;  /* 0x0000000406067981 */ /* 0x000ea2000c1e1b00 */
[----:B------:R-:W0:Y:S01]  /*0110*/  I2F.F64.U32 R4, R4 ;  /* 0x0000000400047312 */ /* 0x000e220000201800 */
[----:B------:R-:W-:Y:S01]  /*0120*/  IMAD.MOV.U32 R2, RZ, RZ, 0x1 ;  /* 0x00000001ff027424 */ /* 0x000fe200078e00ff */
[----:B------:R-:W-:Y:S06]  /*0130*/  BSSY.RECONVERGENT B0, `(.L_x_1) ;  /* 0x0000010000007945 */ /* 0x000fec0003800200 */
[----:B0-----:R-:W0:Y:S02]  /*0140*/  MUFU.RCP64H R3, R5 ;  /* 0x0000000500037308 */ /* 0x001e240000001800 */
[----:B0-----:R-:W-:-:S08]  /*0150*/  DFMA R8, -R4, R2, 1 ;  /* 0x3ff000000408742b */ /* 0x001fd00000000102 */
[----:B------:R-:W-:-:S08]  /*0160*/  DFMA R8, R8, R8, R8 ;  /* 0x000000080808722b */ /* 0x000fd00000000008 */
[----:B------:R-:W-:-:S08]  /*0170*/  DFMA R8, R2, R8, R2 ;  /* 0x000000080208722b */ /* 0x000fd00000000002 */
[----:B------:R-:W-:-:S08]  /*0180*/  DFMA R2, -R4, R8, 1 ;  /* 0x3ff000000402742b */ /* 0x000fd00000000108 */
[----:B------:R-:W-:-:S08]  /*0190*/  DFMA R2, R8, R2, R8 ;  /* 0x000000020802722b */ /* 0x000fd00000000008 */
[----:B--2---:R-:W-:Y:S01]  /*01a0*/  DMUL R8, R6, R2 ;  /* 0x0000000206087228 */ /* 0x004fe20000000000 */
[----:B------:R-:W-:-:S07]  /*01b0*/  FSETP.GEU.AND P1, PT, |R7|, 6.5827683646048100446e-37, PT ;  /* 0x036000000700780b */ /* 0x000fce0003f2e200 */
[----:B------:R-:W-:-:S08]  /*01c0*/  DFMA R10, -R4, R8, R6 ;  /* 0x00000008040a722b */ /* 0x000fd00000000106 */
[----:B------:R-:W-:-:S10]  /*01d0*/  DFMA R2, R2, R10, R8 ;  /* 0x0000000a0202722b */ /* 0x000fd40000000008 */
[----:B------:R-:W-:-:S05]  /*01e0*/  FFMA R8, RZ, R5, R3 ;  /* 0x00000005ff087223 */ /* 0x000fca0000000003 */
[----:B------:R-:W-:-:S13]  /*01f0*/  FSETP.GT.AND P0, PT, |R8|, 1.469367938527859385e-39, PT ;  /* 0x001000000800780b */ /* 0x000fda0003f04200 */
[----:B------:R-:W-:Y:S05]  /*0200*/  @P0 BRA P1, `(.L_x_2) ;  /* 0x0000000000080947 */ /* 0x000fea0000800000 */
[----:B------:R-:W-:-:S07]  /*0210*/  MOV R10, 0x230 ;  /* 0x00000230000a7802 */ /* 0x000fce0000000f00 */
[----:B------:R-:W-:Y:S05]  /*0220*/  CALL.REL.NOINC `($__internal_0_$__cuda_sm20_div_rn_f64_full) ;  /* 0x0000000000287944 */ /* 0x000fea0003c00000 */
.L_x_2:
[----:B------:R-:W-:Y:S05]  /*0230*/  BSYNC.RECONVERGENT B0 ;  /* 0x0000000000007941 */ /* 0x000fea0003800200 */
.L_x_1:
[----:B------:R-:W0:Y:S02]  /*0240*/  LDC.64 R4, c[0x0][0x380] ;  /* 0x0000e000ff047b82 */ /* 0x000e240000000a00 */
[----:B0-----:R-:W-:-:S05]  /*0250*/  IMAD.WIDE R4, R0, 0x8, R4 ;  /* 0x0000000800047825 */ /* 0x001fca00078e0204 */
[----:B------:R-:W-:Y:S01]  /*0260*/  STG.E.64 desc[UR4][R4.64], R2 ;  /* 0x0000000204007986 */ /* 0x000fe2000c101b04 */
[----:B------:R-:W-:Y:S05]  /*0270*/  EXIT ;  /* 0x000000000000794d */ /* 0x000fea0003800000 */
.L_x_0:
[----:B------:R-:W0:Y:S08]  /*0280*/  LDC.64 R4, c[0x0][0x380] ;  /* 0x0000e000ff047b82 */ /* 0x000e300000000a00 */
[----:B------:R-:W1:Y:S01]  /*0290*/  LDC.64 R2, c[0x0][0x398] ;  /* 0x0000e600ff027b82 */ /* 0x000e620000000a00 */
[----:B0-----:R-:W-:-:S05]  /*02a0*/  IMAD.WIDE R4, R0, 0x8, R4 ;  /* 0x0000000800047825 */ /* 0x001fca00078e0204 */
[----:B-1----:R-:W-:Y:S01]  /*02b0*/  STG.E.64 desc[UR4][R4.64], R2 ;  /* 0x0000000204007986 */ /* 0x002fe2000c101b04 */
[----:B------:R-:W-:Y:S05]  /*02c0*/  EXIT ;  /* 0x000000000000794d */ /* 0x000fea0003800000 */
        .weak           $__internal_0_$__cuda_sm20_div_rn_f64_full
        .type           $__internal_0_$__cuda_sm20_div_rn_f64_full,@function
        .size           $__internal_0_$__cuda_sm20_div_rn_f64_full,(.L_x_17 - $__internal_0_$__cuda_sm20_div_rn_f64_full)
$__internal_0_$__cuda_sm20_div_rn_f64_full:
[C---:B------:R-:W-:Y:S01]  /*02d0*/  FSETP.GEU.AND P0, PT, |R5|.reuse, 1.469367938527859385e-39, PT ;  /* 0x001000000500780b */ /* 0x040fe20003f0e200 */
[----:B------:R-:W-:Y:S01]  /*02e0*/  IMAD.MOV.U32 R16, RZ, RZ, 0x1 ;  /* 0x00000001ff107424 */ /* 0x000fe200078e00ff */
[----:B------:R-:W-:Y:S01]  /*02f0*/  LOP3.LUT R2, R5, 0x800fffff, RZ, 0xc0, !PT ;  /* 0x800fffff05027812 */ /* 0x000fe200078ec0ff */
[----:B------:R-:W-:Y:S01]  /*0300*/  BSSY.RECONVERGENT B1, `(.L_x_3) ;  /* 0x0000055000017945 */ /* 0x000fe20003800200 */
[C---:B------:R-:W-:Y:S02]  /*0310*/  FSETP.GEU.AND P2, PT, |R7|.reuse, 1.469367938527859385e-39, PT ;  /* 0x001000000700780b */ /* 0x040fe40003f4e200 */
[----:B------:R-:W-:Y:S01]  /*0320*/  LOP3.LUT R3, R2, 0x3ff00000, RZ, 0xfc, !PT ;  /* 0x3ff0000002037812 */ /* 0x000fe200078efcff */
[----:B------:R-:W-:Y:S01]  /*0330*/  IMAD.MOV.U32 R2, RZ, RZ, R4 ;  /* 0x000000ffff027224 */ /* 0x000fe200078e0004 */
[----:B------:R-:W-:Y:S02]  /*0340*/  LOP3.LUT R11, R7, 0x7ff00000, RZ, 0xc0, !PT ;  /* 0x7ff00000070b7812 */ /* 0x000fe400078ec0ff */
[----:B------:R-:W-:-:S03]  /*0350*/  LOP3.LUT R14, R5, 0x7ff00000, RZ, 0xc0, !PT ;  /* 0x7ff00000050e7812 */ /* 0x000fc600078ec0ff */
[----:B------:R-:W-:Y:S01]  /*0360*/  @!P0 DMUL R2, R4, 8.98846567431157953865e+307 ;  /* 0x7fe0000004028828 */ /* 0x000fe20000000000 */
[----:B------:R-:W-:-:S03]  /*0370*/  ISETP.GE.U32.AND P1, PT, R11, R14, PT ;  /* 0x0000000e0b00720c */ /* 0x000fc60003f26070 */
[----:B------:R-:W-:Y:S01]  /*0380*/  @!P2 LOP3.LUT R12, R5, 0x7ff00000, RZ, 0xc0, !PT ;  /* 0x7ff00000050ca812 */ /* 0x000fe200078ec0ff */
[----:B------:R-:W-:Y:S01]  /*0390*/  @!P2 IMAD.MOV.U32 R18, RZ, RZ, RZ ;  /* 0x000000ffff12a224 */ /* 0x000fe200078e00ff */
[----:B------:R-:W0:Y:S02]  /*03a0*/  MUFU.RCP64H R17, R3 ;  /* 0x0000000300117308 */ /* 0x000e240000001800 */
[----:B------:R-:W-:Y:S01]  /*03b0*/  @!P2 ISETP.GE.U32.AND P3, PT, R11, R12, PT ;  /* 0x0000000c0b00a20c */ /* 0x000fe20003f66070 */
[----:B------:R-:W-:-:S05]  /*03c0*/  IMAD.MOV.U32 R12, RZ, RZ, 0x1ca00000 ;  /* 0x1ca00000ff0c7424 */ /* 0x000fca00078e00ff */
[----:B------:R-:W-:-:S04]  /*03d0*/  @!P2 SEL R13, R12, 0x63400000, !P3 ;  /* 0x634000000c0da807 */ /* 0x000fc80005800000 */
[----:B------:R-:W-:-:S04]  /*03e0*/  @!P2 LOP3.LUT R13, R13, 0x80000000, R7, 0xf8, !PT ;  /* 0x800000000d0da812 */ /* 0x000fc800078ef807 */
[----:B------:R-:W-:Y:S01]  /*03f0*/  @!P2 LOP3.LUT R19, R13, 0x100000, RZ, 0xfc, !PT ;  /* 0x001000000d13a812 */ /* 0x000fe200078efcff */
[----:B0-----:R-:W-:-:S08]  /*0400*/  DFMA R8, R16, -R2, 1 ;  /* 0x3ff000001008742b */ /* 0x001fd00000000802 */
[----:B------:R-:W-:-:S08]  /*0410*/  DFMA R8, R8, R8, R8 ;  /* 0x000000080808722b */ /* 0x000fd00000000008 */
[----:B------:R-:W-:Y:S01]  /*0420*/  DFMA R16, R16, R8, R16 ;  /* 0x000000081010722b */ /* 0x000fe20000000010 */
[----:B------:R-:W-:Y:S01]  /*0430*/  SEL R9, R12, 0x63400000, !P1 ;  /* 0x634000000c097807 */ /* 0x000fe20004800000 */
[----:B------:R-:W-:-:S03]  /*0440*/  IMAD.MOV.U32 R8, RZ, RZ, R6 ;  /* 0x000000ffff087224 */ /* 0x000fc600078e0006 */
[----:B------:R-:W-:-:S03]  /*0450*/  LOP3.LUT R9, R9, 0x800fffff, R7, 0xf8, !PT ;  /* 0x800fffff09097812 */ /* 0x000fc600078ef807 */
[----:B------:R-:W-:-:S03]  /*0460*/  DFMA R20, R16, -R2, 1 ;  /* 0x3ff000001014742b */ /* 0x000fc60000000802 */
[----:B------:R-:W-:-:S05]  /*0470*/  @!P2 DFMA R8, R8, 2, -R18 ;  /* 0x400000000808a82b */ /* 0x000fca0000000812 */
[----:B------:R-:W-:Y:S01]  /*0480*/  DFMA R16, R16, R20, R16 ;  /* 0x000000141010722b */ /* 0x000fe20000000010 */
[----:B------:R-:W-:Y:S02]  /*0490*/  IMAD.MOV.U32 R21, RZ, RZ, R11 ;  /* 0x000000ffff157224 */ /* 0x000fe400078e000b */
[----:B------:R-:W-:Y:S01]  /*04a0*/  IMAD.MOV.U32 R20, RZ, RZ, R14 ;  /* 0x000000ffff147224 */ /* 0x000fe200078e000e */
[----:B------:R-:W-:Y:S02]  /*04b0*/  @!P0 LOP3.LUT R20, R3, 0x7ff00000, RZ, 0xc0, !PT ;  /* 0x7ff0000003148812 */ /* 0x000fe400078ec0ff */
[----:B------:R-:W-:Y:S02]  /*04c0*/  @!P2 LOP3.LUT R21, R9, 0x7ff00000, RZ, 0xc0, !PT ;  /* 0x7ff000000915a812 */ /* 0x000fe400078ec0ff */
[----:B------:R-:W-:Y:S01]  /*04d0*/  DMUL R18, R16, R8 ;  /* 0x0000000810127228 */ /* 0x000fe20000000000 */
[----:B------:R-:W-:Y:S02]  /*04e0*/  VIADD R22, R20, 0xffffffff ;  /* 0xffffffff14167836 */ /* 0x000fe40000000000 */
[----:B------:R-:W-:-:S05]  /*04f0*/  VIADD R13, R21, 0xffffffff ;  /* 0xffffffff150d7836 */ /* 0x000fca0000000000 */
[----:B------:R-:W-:Y:S01]  /*0500*/  DFMA R14, R18, -R2, R8 ;  /* 0x80000002120e722b */ /* 0x000fe20000000008 */
[----:B------:R-:W-:-:S04]  /*0510*/  ISETP.GT.U32.AND P0, PT, R13, 0x7feffffe, PT ;  /* 0x7feffffe0d00780c */ /* 0x000fc80003f04070 */
[----:B------:R-:W-:-:S03]  /*0520*/  ISETP.GT.U32.OR P0, PT, R22, 0x7feffffe, P0 ;  /* 0x7feffffe1600780c */ /* 0x000fc60000704470 */
[----:B------:R-:W-:-:S10]  /*0530*/  DFMA R14, R16, R14, R18 ;  /* 0x0000000e100e722b */ /* 0x000fd40000000012 */
[----:B------:R-:W-:Y:S05]  /*0540*/  @P0 BRA `(.L_x_4) ;  /* 0x00000000006c0947 */ /* 0x000fea0003800000 */
[----:B------:R-:W-:-:S04]  /*0550*/  LOP3.LUT R16, R5, 0x7ff00000, RZ, 0xc0, !PT ;  /* 0x7ff0000005107812 */ /* 0x000fc800078ec0ff */
[CC--:B------:R-:W-:Y:S02]  /*0560*/  VIADDMNMX R6, R11.reuse, -R16.reuse, 0xb9600000, !PT ;  /* 0xb96000000b067446 */ /* 0x0c0fe40007800910 */
[----:B------:R-:W-:Y:S02]  /*0570*/  ISETP.GE.U32.AND P0, PT, R11, R16, PT ;  /* 0x000000100b00720c */ /* 0x000fe40003f06070 */
[----:B------:R-:W-:Y:S02]  /*0580*/  VIMNMX R6, PT, PT, R6, 0x46a00000, PT ;  /* 0x46a0000006067848 */ /* 0x000fe40003fe0100 */
[----:B------:R-:W-:-:S05]  /*0590*/  SEL R11, R12, 0x63400000, !P0 ;  /* 0x634000000c0b7807 */ /* 0x000fca0004000000 */
[----:B------:R-:W-:Y:S02]  /*05a0*/  IMAD.IADD R11, R6, 0x1, -R11 ;  /* 0x00000001060b7824 */ /* 0x000fe400078e0a0b */
[----:B------:R-:W-:Y:S02]  /*05b0*/  IMAD.MOV.U32 R6, RZ, RZ, RZ ;  /* 0x000000ffff067224 */ /* 0x000fe400078e00ff */
[----:B------:R-:W-:-:S06]  /*05c0*/  VIADD R7, R11, 0x7fe00000 ;  /* 0x7fe000000b077836 */ /* 0x000fcc0000000000 */
[----:B------:R-:W-:-:S10]  /*05d0*/  DMUL R12, R14, R6 ;  /* 0x000000060e0c7228 */ /* 0x000fd40000000000 */
[----:B------:R-:W-:-:S13]  /*05e0*/  FSETP.GTU.AND P0, PT, |R13|, 1.469367938527859385e-39, PT ;  /* 0x001000000d00780b */ /* 0x000fda0003f0c200 */
[----:B------:R-:W-:Y:S05]  /*05f0*/  @P0 BRA `(.L_x_5) ;  /* 0x0000000000940947 */ /* 0x000fea0003800000 */
[----:B------:R-:W-:Y:S01]  /*0600*/  DFMA R2, R14, -R2, R8 ;  /* 0x800000020e02722b */ /* 0x000fe20000000008 */
[----:B------:R-:W-:-:S09]  /*0610*/  IMAD.MOV.U32 R6, RZ, RZ, RZ ;  /* 0x000000ffff067224 */ /* 0x000fd200078e00ff */
[C---:B------:R-:W-:Y:S02]  /*0620*/  FSETP.NEU.AND P0, PT, R3.reuse, RZ, PT ;  /* 0x000000ff0300720b */ /* 0x040fe40003f0d000 */
[----:B------:R-:W-:-:S04]  /*0630*/  LOP3.LUT R5, R3, 0x80000000, R5, 0x48, !PT ;  /* 0x8000000003057812 */ /* 0x000fc800078e4805 */
[----:B------:R-:W-:-:S07]  /*0640*/  LOP3.LUT R7, R5, R7, RZ, 0xfc, !PT ;  /* 0x0000000705077212 */ /* 0x000fce00078efcff */
[----:B------:R-:W-:Y:S05]  /*0650*/  @!P0 BRA `(.L_x_5) ;  /* 0x00000000007c8947 */ /* 0x000fea0003800000 */
[----:B------:R-:W-:Y:S01]  /*0660*/  IMAD.MOV R3, RZ, RZ, -R11 ;  /* 0x000000ffff037224 */ /* 0x000fe200078e0a0b */
[----:B------:R-:W-:Y:S01]  /*0670*/  DMUL.RP R6, R14, R6 ;  /* 0x000000060e067228 */ /* 0x000fe20000008000 */
[----:B------:R-:W-:Y:S01]  /*0680*/  IMAD.MOV.U32 R2, RZ, RZ, RZ ;  /* 0x000000ffff027224 */ /* 0x000fe200078e00ff */
[----:B------:R-:W-:-:S05]  /*0690*/  IADD3 R11, PT, PT, -R11, -0x43300000, RZ ;  /* 0xbcd000000b0b7810 */ /* 0x000fca0007ffe1ff */
[----:B------:R-:W-:-:S03]  /*06a0*/  DFMA R2, R12, -R2, R14 ;  /* 0x800000020c02722b */ /* 0x000fc6000000000e */
[----:B------:R-:W-:-:S07]  /*06b0*/  LOP3.LUT R5, R7, R5, RZ, 0x3c, !PT ;  /* 0x0000000507057212 */ /* 0x000fce00078e3cff */
[----:B------:R-:W-:-:S04]  /*06c0*/  FSETP.NEU.AND P0, PT, |R3|, R11, PT ;  /* 0x0000000b0300720b */ /* 0x000fc80003f0d200 */
[----:B------:R-:W-:Y:S02]  /*06d0*/  FSEL R12, R6, R12, !P0 ;  /* 0x0000000c060c7208 */ /* 0x000fe40004000000 */
[----:B------:R-:W-:Y:S01]  /*06e0*/  FSEL R13, R5, R13, !P0 ;  /* 0x0000000d050d7208 */ /* 0x000fe20004000000 */
[----:B------:R-:W-:Y:S06]  /*06f0*/  BRA `(.L_x_5) ;  /* 0x0000000000547947 */ /* 0x000fec0003800000 */
.L_x_4:
[----:B------:R-:W-:-:S14]  /*0700*/  DSETP.NAN.AND P0, PT, R6, R6, PT ;  /* 0x000000060600722a */ /* 0x000fdc0003f08000 */
[----:B------:R-:W-:Y:S05]  /*0710*/  @P0 BRA `(.L_x_6) ;  /* 0x0000000000440947 */ /* 0x000fea0003800000 */
[----:B------:R-:W-:-:S14]  /*0720*/  DSETP.NAN.AND P0, PT, R4, R4, PT ;  /* 0x000000040400722a */ /* 0x000fdc0003f08000 */
[----:B------:R-:W-:Y:S05]  /*0730*/  @P0 BRA `(.L_x_7) ;  /* 0x0000000000300947 */ /* 0x000fea0003800000 */
[----:B------:R-:W-:Y:S01]  /*0740*/  ISETP.NE.AND P0, PT, R21, R20, PT ;  /* 0x000000141500720c */ /* 0x000fe20003f05270 */
[----:B------:R-:W-:Y:S02]  /*0750*/  IMAD.MOV.U32 R12, RZ, RZ, 0x0 ;  /* 0x00000000ff0c7424 */ /* 0x000fe400078e00ff */
[----:B------:R-:W-:-:S10]  /*0760*/  IMAD.MOV.U32 R13, RZ, RZ, -0x80000 ;  /* 0xfff80000ff0d7424 */ /* 0x000fd400078e00ff */
[----:B------:R-:W-:Y:S05]  /*0770*/  @!P0 BRA `(.L_x_5) ;  /* 0x0000000000348947 */ /* 0x000fea0003800000 */
[----:B------:R-:W-:Y:S02]  /*0780*/  ISETP.NE.AND P0, PT, R21, 0x7ff00000, PT ;  /* 0x7ff000001500780c */ /* 0x000fe40003f05270 */
[----:B------:R-:W-:Y:S02]  /*0790*/  LOP3.LUT R13, R7, 0x80000000, R5, 0x48, !PT ;  /* 0x80000000070d7812 */ /* 0x000fe400078e4805 */
[----:B------:R-:W-:-:S13]  /*07a0*/  ISETP.EQ.OR P0, PT, R20, RZ, !P0 ;  /* 0x000000ff1400720c */ /* 0x000fda0004702670 */
[----:B------:R-:W-:Y:S01]  /*07b0*/  @P0 LOP3.LUT R2, R13, 0x7ff00000, RZ, 0xfc, !PT ;  /* 0x7ff000000d020812 */ /* 0x000fe200078efcff */
[----:B------:R-:W-:Y:S02]  /*07c0*/  @!P0 IMAD.MOV.U32 R12, RZ, RZ, RZ ;  /* 0x000000ffff0c8224 */ /* 0x000fe400078e00ff */
[----:B------:R-:W-:Y:S02]  /*07d0*/  @P0 IMAD.MOV.U32 R12, RZ, RZ, RZ ;  /* 0x000000ffff0c0224 */ /* 0x000fe400078e00ff */
[----:B------:R-:W-:Y:S01]  /*07e0*/  @P0 IMAD.MOV.U32 R13, RZ, RZ, R2 ;  /* 0x000000ffff0d0224 */ /* 0x000fe200078e0002 */
[----:B------:R-:W-:Y:S06]  /*07f0*/  BRA `(.L_x_5) ;  /* 0x0000000000147947 */ /* 0x000fec0003800000 */
.L_x_7:
[----:B------:R-:W-:Y:S01]  /*0800*/  LOP3.LUT R13, R5, 0x80000, RZ, 0xfc, !PT ;  /* 0x00080000050d7812 */ /* 0x000fe200078efcff */
[----:B------:R-:W-:Y:S01]  /*0810*/  IMAD.MOV.U32 R12, RZ, RZ, R4 ;  /* 0x000000ffff0c7224 */ /* 0x000fe200078e0004 */
[----:B------:R-:W-:Y:S06]  /*0820*/  BRA `(.L_x_5) ;  /* 0x0000000000087947 */ /* 0x000fec0003800000 */
.L_x_6:
[----:B------:R-:W-:Y:S01]  /*0830*/  LOP3.LUT R13, R7, 0x80000, RZ, 0xfc, !PT ;  /* 0x00080000070d7812 */ /* 0x000fe200078efcff */
[----:B------:R-:W-:-:S07]  /*0840*/  IMAD.MOV.U32 R12, RZ, RZ, R6 ;  /* 0x000000ffff0c7224 */ /* 0x000fce00078e0006 */
.L_x_5:
[----:B------:R-:W-:Y:S05]  /*0850*/  BSYNC.RECONVERGENT B1 ;  /* 0x0000000000017941 */ /* 0x000fea0003800200 */
.L_x_3:
[----:B------:R-:W-:Y:S02]  /*0860*/  IMAD.MOV.U32 R11, RZ, RZ, 0x0 ;  /* 0x00000000ff0b7424 */ /* 0x000fe400078e00ff */
[----:B------:R-:W-:Y:S02]  /*0870*/  IMAD.MOV.U32 R2, RZ, RZ, R12 ;  /* 0x000000ffff027224 */ /* 0x000fe400078e000c */
[----:B------:R-:W-:Y:S01]  /*0880*/  IMAD.MOV.U32 R3, RZ, RZ, R13 ;  /* 0x000000ffff037224 */ /* 0x000fe200078e000d */
[----:B------:R-:W-:Y:S06]  /*0890*/  RET.REL.NODEC R10 `(_Z16update_centroidsPdPKdPKidi) ;  /* 0xfffffff40ad87950 */ /* 0x000fec0003c3ffff */
.L_x_8:
[----:B------:R-:W-:-:S00]  /*08a0*/  BRA `(.L_x_8) ;  /* 0xfffffffc00fc7947 */ /* 0x000fc0000383ffff */
[----:B------:R-:W-:-:S00]  /*08b0*/  NOP ;  /* 0x0000000000007918 */ /* 0x000fc00000000000 */
        /* <DEDUP_REMOVED lines=12> */
.L_x_17:


//--------------------- .text._Z18update_sums_countsPKdPKiPdPii --------------------------
	.section	.text._Z18update_sums_countsPKdPKiPdPii,"ax",@progbits
	.align	128
        .global         _Z18update_sums_countsPKdPKiPdPii
        .type           _Z18update_sums_countsPKdPKiPdPii,@function
        .size           _Z18update_sums_countsPKdPKiPdPii,(.L_x_19 - _Z18update_sums_countsPKdPKiPdPii)
        .other          _Z18update_sums_countsPKdPKiPdPii,@"STO_CUDA_ENTRY STV_DEFAULT"
_Z18update_sums_countsPKdPKiPdPii:
.text._Z18update_sums_countsPKdPKiPdPii:
        /* <DEDUP_REMOVED lines=9> */
[----:B------:R-:W1:Y:S07]  /*0090*/  LDCU.64 UR4, c[0x0][0x358] ;  /* 0x00006b00ff0477ac */ /* 0x000e6e0008000a00 */
[----:B------:R-:W2:Y:S08]  /*00a0*/  LDC.64 R6, c[0x0][0x380] ;  /* 0x0000e000ff067b82 */ /* 0x000eb00000000a00 */
[----:B------:R-:W3:Y:S01]  /*00b0*/  LDC.64 R8, c[0x0][0x398] ;  /* 0x0000e600ff087b82 */ /* 0x000ee20000000a00 */
[----:B0-----:R-:W-:-:S06]  /*00c0*/  IMAD.WIDE R2, R5, 0x4, R2 ;  /* 0x0000000405027825 */ /* 0x001fcc00078e0202 */
[----:B-1----:R-:W4:Y:S01]  /*00d0*/  LDG.E R3, desc[UR4][R2.64] ;  /* 0x0000000402037981 */ /* 0x002f22000c1e1900 */
[----:B--2---:R-:W-:Y:S02]  /*00e0*/  IMAD.WIDE R6, R5, 0x8, R6 ;  /* 0x0000000805067825 */ /* 0x004fe400078e0206 */
[----:B------:R-:W4:Y:S04]  /*00f0*/  LDC.64 R4, c[0x0][0x390] ;  /* 0x0000e400ff047b82 */ /* 0x000f280000000a00 */
[----:B------:R-:W2:Y:S01]  /*0100*/  LDG.E.64 R6, desc[UR4][R6.64] ;  /* 0x0000000406067981 */ /* 0x000ea2000c1e1b00 */
[----:B------:R-:W-:Y:S02]  /*0110*/  HFMA2 R11, -RZ, RZ, 0, 5.9604644775390625e-08 ;  /* 0x00000001ff0b7431 */ /* 0x000fe400000001ff */
[----:B----4-:R-:W-:-:S04]  /*0120*/  IMAD.WIDE R4, R3, 0x8, R4 ;  /* 0x0000000803047825 */ /* 0x010fc800078e0204 */
[----:B---3--:R-:W-:Y:S01]  /*0130*/  IMAD.WIDE R8, R3, 0x4, R8 ;  /* 0x0000000403087825 */ /* 0x008fe200078e0208 */
[----:B--2---:R-:W-:Y:S04]  /*0140*/  REDG.E.ADD.F64.RN.STRONG.GPU desc[UR4][R4.64], R6 ;  /* 0x00000006040079a6 */ /* 0x004fe8000c12ff04 */
[----:B------:R-:W-:Y:S01]  /*0150*/  REDG.E.ADD.STRONG.GPU desc[UR4][R8.64], R11 ;  /* 0x0000000b0800798e */ /* 0x000fe2000c12e104 */
[----:B------:R-:W-:Y:S05]  /*0160*/  EXIT ;  /* 0x000000000000794d */ /* 0x000fea0003800000 */
.L_x_9:
        /* <DEDUP_REMOVED lines=9> */
.L_x_19:


//--------------------- .text._Z23assignment_step_1d_cudaPKdS0_PiPdii --------------------------
	.section	.text._Z23assignment_step_1d_cudaPKdS0_PiPdii,"ax",@progbits
	.align	128
        .global         _Z23assignment_step_1d_cudaPKdS0_PiPdii
        .type           _Z23assignment_step_1d_cudaPKdS0_PiPdii,@function
        .size           _Z23assignment_step_1d_cudaPKdS0_PiPdii,(.L_x_20 - _Z23assignment_step_1d_cudaPKdS0_PiPdii)
        .other          _Z23assignment_step_1d_cudaPKdS0_PiPdii,@"STO_CUDA_ENTRY STV_DEFAULT"
_Z23assignment_step_1d_cudaPKdS0_PiPdii:
.text._Z23assignment_step_1d_cudaPKdS0_PiPdii:
        /* <DEDUP_REMOVED lines=8> */
[----:B------:R-:W0:Y:S01]  /*0080*/  LDCU UR6, c[0x0][0x3a4] ;  /* 0x00007480ff0677ac */ /* 0x000e220008000800 */
[----:B------:R-:W-:Y:S02]  /*0090*/  IMAD.MOV.U32 R2, RZ, RZ, -0x1 ;  /* 0xffffffffff027424 */ /* 0x000fe400078e00ff */
[----:B------:R-:W-:Y:S01]  /*00a0*/  IMAD.MOV.U32 R12, RZ, RZ, -0x77ff8a64 ;  /* 0x8800759cff0c7424 */ /* 0x000fe200078e00ff */
[----:B------:R-:W1:Y:S01]  /*00b0*/  LDCU.64 UR10, c[0x0][0x358] ;  /* 0x00006b00ff0a77ac */ /* 0x000e620008000a00 */
[----:B------:R-:W-:Y:S01]  /*00c0*/  IMAD.MOV.U32 R13, RZ, RZ, 0x7e37e43c ;  /* 0x7e37e43cff0d7424 */ /* 0x000fe200078e00ff */
[----:B0-----:R-:W-:-:S09]  /*00d0*/  UISETP.GE.AND UP0, UPT, UR6, 0x1, UPT ;  /* 0x000000010600788c */ /* 0x001fd2000bf06270 */
[----:B-1----:R-:W-:Y:S05]  /*00e0*/  BRA.U !UP0, `(.L_x_10) ;  /* 0x0000001108087547 */ /* 0x002fea000b800000 */
[----:B------:R-:W0:Y:S02]  /*00f0*/  LDC.64 R6, c[0x0][0x380] ;  /* 0x0000e000ff067b82 */ /* 0x000e240000000a00 */
[----:B0-----:R-:W-:-:S06]  /*0100*/  IMAD.WIDE R6, R0, 0x8, R6 ;  /* 0x0000000800067825 */ /* 0x001fcc00078e0206 */
[----:B------:R-:W5:Y:S01]  /*0110*/  LDG.E.64 R6, desc[UR10][R6.64] ;  /* 0x0000000a06067981 */ /* 0x000f62000c1e1b00 */
[----:B------:R-:W-:Y:S01]  /*0120*/  UISETP.GE.U32.AND UP1, UPT, UR6, 0x10, UPT ;  /* 0x000000100600788c */ /* 0x000fe2000bf26070 */
[----:B------:R-:W-:Y:S01]  /*0130*/  IMAD.MOV.U32 R2, RZ, RZ, -0x1 ;  /* 0xffffffffff027424 */ /* 0x000fe200078e00ff */
[----:B------:R-:W-:Y:S01]  /*0140*/  ULOP3.LUT UR7, UR6, 0xf, URZ, 0xc0, !UPT ;  /* 0x0000000f06077892 */ /* 0x000fe2000f8ec0ff */
[----:B------:R-:W-:Y:S02]  /*0150*/  IMAD.MOV.U32 R3, RZ, RZ, RZ ;  /* 0x000000ffff037224 */ /* 0x000fe400078e00ff */
[----:B------:R-:W-:Y:S01]  /*0160*/  IMAD.MOV.U32 R12, RZ, RZ, -0x77ff8a64 ;  /* 0x8800759cff0c7424 */ /* 0x000fe200078e00ff */
[----:B------:R-:W-:Y:S01]  /*0170*/  UISETP.NE.AND UP0, UPT, UR7, URZ, UPT ;  /* 0x000000ff0700728c */ /* 0x000fe2000bf05270 */
[----:B------:R-:W-:Y:S02]  /*0180*/  IMAD.MOV.U32 R13, RZ, RZ, 0x7e37e43c ;  /* 0x7e37e43cff0d7424 */ /* 0x000fe400078e00ff */
[----:B------:R-:W-:Y:S08]  /*0190*/  BRA.U !UP1, `(.L_x_11) ;  /* 0x0000000909007547 */ /* 0x000ff0000b800000 */
[----:B------:R-:W0:Y:S01]  /*01a0*/  LDCU.64 UR4, c[0x0][0x388] ;  /* 0x00007100ff0477ac */ /* 0x000e220008000a00 */
[----:B------:R-:W-:Y:S02]  /*01b0*/  IMAD.MOV.U32 R2, RZ, RZ, -0x1 ;  /* 0xffffffffff027424 */ /* 0x000fe400078e00ff */
[----:B------:R-:W-:Y:S01]  /*01c0*/  IMAD.MOV.U32 R26, RZ, RZ, RZ ;  /* 0x000000ffff1a7224 */ /* 0x000fe200078e00ff */
[----:B------:R-:W-:Y:S01]  /*01d0*/  ULOP3.LUT UR8, UR6, 0x7ffffff0, URZ, 0xc0, !UPT ;  /* 0x7ffffff006087892 */ /* 0x000fe2000f8ec0ff */
[----:B------:R-:W-:Y:S02]  /*01e0*/  IMAD.MOV.U32 R12, RZ, RZ, -0x77ff8a64 ;  /* 0x8800759cff0c7424 */ /* 0x000fe400078e00ff */
[----:B------:R-:W-:-:S03]  /*01f0*/  IMAD.MOV.U32 R13, RZ, RZ, 0x7e37e43c ;  /* 0x7e37e43cff0d7424 */ /* 0x000fc600078e00ff */
[----:B------:R-:W-:Y:S01]  /*0200*/  IMAD.U32 R3, RZ, RZ, UR8 ;  /* 0x00000008ff037e24 */ /* 0x000fe2000f8e00ff */
[----:B0-----:R-:W-:-:S04]  /*0210*/  UIADD3 UR4, UP1, UPT, UR4, 0x40, URZ ;  /* 0x0000004004047890 */ /* 0x001fc8000ff3e0ff */
[----:B------:R-:W-:Y:S02]  /*0220*/  UIADD3.X UR5, UPT, UPT, URZ, UR5, URZ, UP1, !UPT ;  /* 0x00000005ff057290 */ /* 0x000fe40008ffe4ff */
[----:B------:R-:W-:-:S04]  /*0230*/  IMAD.U32 R4, RZ, RZ, UR4 ;  /* 0x00000004ff047e24 */ /* 0x000fc8000f8e00ff */
[----:B------:R-:W-:-:S07]  /*0240*/  IMAD.U32 R5, RZ, RZ, UR5 ;  /* 0x00000005ff057e24 */ /* 0x000fce000f8e00ff */
.L_x_12:
[----:B------:R-:W2:Y:S04]  /*0250*/  LDG.E.64 R8, desc[UR10][R4.64+-0x40] ;  /* 0xffffc00a04087981 */ /* 0x000ea8000c1e1b00 */
[----:B------:R-:W3:Y:S04]  /*0260*/  LDG.E.64 R22, desc[UR10][R4.64+-0x38] ;  /* 0xffffc80a04167981 */ /* 0x000ee8000c1e1b00 */
[----:B------:R-:W4:Y:S04]  /*0270*/  LDG.E.64 R20, desc[UR10][R4.64+-0x30] ;  /* 0xffffd00a04147981 */ /* 0x000f28000c1e1b00 */
[----:B------:R-:W4:Y:S04]  /*0280*/  LDG.E.64 R10, desc[UR10][R4.64+-0x28] ;  /* 0xffffd80a040a7981 */ /* 0x000f28000c1e1b00 */
[----:B------:R-:W4:Y:S04]  /*0290*/  LDG.E.64 R16, desc[UR10][R4.64+-0x20] ;  /* 0xffffe00a04107981 */ /* 0x000f28000c1e1b00 */
[----:B------:R-:W4:Y:S01]  /*02a0*/  LDG.E.64 R14, desc[UR10][R4.64+-0x18] ;  /* 0xffffe80a040e7981 */ /* 0x000f22000c1e1b00 */
[----:B--2--5:R-:W-:-:S03]  /*02b0*/  DADD R18, R6, -R8 ;  /* 0x0000000006127229 */ /* 0x024fc60000000808 */
[----:B------:R-:W2:Y:S05]  /*02c0*/  LDG.E.64 R8, desc[UR10][R4.64+-0x10] ;  /* 0xfffff00a04087981 */ /* 0x000eaa000c1e1b00 */
[----:B------:R-:W-:-:S08]  /*02d0*/  DMUL R18, R18, R18 ;  /* 0x0000001212127228 */ /* 0x000fd00000000000 */
[----:B------:R-:W-:-:S06]  /*02e0*/  DSETP.GEU.AND P3, PT, R18, R12, PT ;  /* 0x0000000c1200722a */ /* 0x000fcc0003f6e000 */
[----:B------:R-:W-:Y:S02]  /*02f0*/  FSEL R18, R18, R12, !P3 ;  /* 0x0000000c12127208 */ /* 0x000fe40005800000 */
[----:B------:R-:W-:Y:S02]  /*0300*/  FSEL R19, R19, R13, !P3 ;  /* 0x0000000d13137208 */ /* 0x000fe40005800000 */
[----:B------:R-:W2:Y:S01]  /*0310*/  LDG.E.64 R12, desc[UR10][R4.64+-0x8] ;  /* 0xfffff80a040c7981 */ /* 0x000ea2000c1e1b00 */
[C---:B---3--:R-:W-:Y:S02]  /*0320*/  DADD R22, R6.reuse, -R22 ;  /* 0x0000000006167229 */ /* 0x048fe40000000816 */
[----:B----4-:R-:W-:-:S06]  /*0330*/  DADD R20, R6, -R20 ;  /* 0x0000000006147229 */ /* 0x010fcc0000000814 */
[----:B------:R-:W-:Y:S02]  /*0340*/  DMUL R24, R22, R22 ;  /* 0x0000001616187228 */ /* 0x000fe40000000000 */
[----:B------:R-:W-:Y:S01]  /*0350*/  DMUL R20, R20, R20 ;  /* 0x0000001414147228 */ /* 0x000fe20000000000 */
[----:B------:R-:W3:Y:S05]  /*0360*/  LDG.E.64 R22, desc[UR10][R4.64] ;  /* 0x0000000a04167981 */ /* 0x000eea000c1e1b00 */
[----:B------:R-:W-:Y:S02]  /*0370*/  DSETP.GEU.AND P4, PT, R24, R18, PT ;  /* 0x000000121800722a */ /* 0x000fe40003f8e000 */
[----:B------:R-:W-:-:S04]  /*0380*/  DADD R10, R6, -R10 ;  /* 0x00000000060a7229 */ /* 0x000fc8000000080a */
[----:B------:R-:W-:Y:S02]  /*0390*/  FSEL R18, R24, R18, !P4 ;  /* 0x0000001218127208 */ /* 0x000fe40006000000 */
[----:B------:R-:W-:Y:S02]  /*03a0*/  FSEL R19, R25, R19, !P4 ;  /* 0x0000001319137208 */ /* 0x000fe40006000000 */
[----:B------:R-:W-:Y:S01]  /*03b0*/  DMUL R10, R10, R10 ;  /* 0x0000000a0a0a7228 */ /* 0x000fe20000000000 */
[----:B------:R-:W4:Y:S03]  /*03c0*/  LDG.E.64 R24, desc[UR10][R4.64+0x8] ;  /* 0x0000080a04187981 */ /* 0x000f26000c1e1b00 */
[----:B------:R-:W-:-:S06]  /*03d0*/  DSETP.GEU.AND P5, PT, R20, R18, PT ;  /* 0x000000121400722a */ /* 0x000fcc0003fae000 */
[----:B------:R-:W-:Y:S02]  /*03e0*/  FSEL R18, R20, R18, !P5 ;  /* 0x0000001214127208 */ /* 0x000fe40006800000 */
[----:B------:R-:W-:Y:S01]  /*03f0*/  FSEL R19, R21, R19, !P5 ;  /* 0x0000001315137208 */ /* 0x000fe20006800000 */
[----:B------:R-:W-:Y:S01]  /*0400*/  DADD R16, R6, -R16 ;  /* 0x0000000006107229 */ /* 0x000fe20000000810 */
[----:B------:R-:W4:Y:S04]  /*0410*/  LDG.E.64 R20, desc[UR10][R4.64+0x18] ;  /* 0x0000180a04147981 */ /* 0x000f28000c1e1b00 */
[----:B------:R-:W-:-:S06]  /*0420*/  DSETP.GEU.AND P6, PT, R10, R18, PT ;  /* 0x000000120a00722a */ /* 0x000fcc0003fce000 */
[----:B------:R-:W-:Y:S02]  /*0430*/  FSEL R18, R10, R18, !P6 ;  /* 0x000000120a127208 */ /* 0x000fe40007000000 */
[----:B------:R-:W-:Y:S02]  /*0440*/  FSEL R19, R11, R19, !P6 ;  /* 0x000000130b137208 */ /* 0x000fe40007000000 */
[----:B------:R-:W4:Y:S01]  /*0450*/  LDG.E.64 R10, desc[UR10][R4.64+0x10] ;  /* 0x0000100a040a7981 */ /* 0x000f22000c1e1b00 */
[----:B------:R-:W-:Y:S02]  /*0460*/  DMUL R16, R16, R16 ;  /* 0x0000001010107228 */ /* 0x000fe40000000000 */
[----:B------:R-:W-:-:S06]  /*0470*/  DADD R14, R6, -R14 ;  /* 0x00000000060e7229 */ /* 0x000fcc000000080e */
[----:B------:R-:W-:Y:S02]  /*0480*/  DSETP.GEU.AND P0, PT, R16, R18, PT ;  /* 0x000000121000722a */ /* 0x000fe40003f0e000 */
[----:B------:R-:W-:-:S04]  /*0490*/  DMUL R14, R14, R14 ;  /* 0x0000000e0e0e7228 */ /* 0x000fc80000000000 */
[----:B------:R-:W-:Y:S02]  /*04a0*/  FSEL R16, R16, R18, !P0 ;  /* 0x0000001210107208 */ /* 0x000fe40004000000 */
[----:B------:R-:W-:Y:S02]  /*04b0*/  FSEL R17, R17, R19, !P0 ;  /* 0x0000001311117208 */ /* 0x000fe40004000000 */
[----:B------:R-:W4:Y:S04]  /*04c0*/  LDG.E.64 R18, desc[UR10][R4.64+0x20] ;  /* 0x0000200a04127981 */ /* 0x000f28000c1e1b00 */
[----:B------:R-:W-:-:S06]  /*04d0*/  DSETP.GEU.AND P1, PT, R14, R16, PT ;  /* 0x000000100e00722a */ /* 0x000fcc0003f2e000 */
[----:B------:R-:W-:Y:S02]  /*04e0*/  FSEL R14, R14, R16, !P1 ;  /* 0x000000100e0e7208 */ /* 0x000fe40004800000 */
[----:B------:R-:W-:Y:S02]  /*04f0*/  FSEL R15, R15, R17, !P1 ;  /* 0x000000110f0f7208 */ /* 0x000fe40004800000 */
[----:B------:R-:W4:Y:S01]  /*0500*/  LDG.E.64 R16, desc[UR10][R4.64+0x28] ;  /* 0x0000280a04107981 */ /* 0x000f22000c1e1b00 */
[----:B------:R-:W-:Y:S01]  /*0510*/  SEL R2, R26, R2, !P3 ;  /* 0x000000021a027207 */ /* 0x000fe20005800000 */
[----:B--2---:R-:W-:-:S08]  /*0520*/  DADD R8, R6, -R8 ;  /* 0x0000000006087229 */ /* 0x004fd00000000808 */
[----:B------:R-:W-:-:S08]  /*0530*/  DMUL R8, R8, R8 ;  /* 0x0000000808087228 */ /* 0x000fd00000000000 */
[----:B------:R-:W-:Y:S02]  /*0540*/  DSETP.GEU.AND P2, PT, R8, R14, PT ;  /* 0x0000000e0800722a */ /* 0x000fe40003f4e000 */
[----:B------:R-:W-:-:S04]  /*0550*/  DADD R12, R6, -R12 ;  /* 0x00000000060c7229 */ /* 0x000fc8000000080c */
[----:B------:R-:W-:Y:S02]  /*0560*/  FSEL R8, R8, R14, !P2 ;  /* 0x0000000e08087208 */ /* 0x000fe40005000000 */
[----:B------:R-:W-:Y:S02]  /*0570*/  FSEL R9, R9, R15, !P2 ;  /* 0x0000000f09097208 */ /* 0x000fe40005000000 */
[----:B------:R-:W2:Y:S01]  /*0580*/  LDG.E.64 R14, desc[UR10][R4.64+0x30] ;  /* 0x0000300a040e7981 */ /* 0x000ea2000c1e1b00 */
[----:B------:R-:W-:-:S08]  /*0590*/  DMUL R12, R12, R12 ;  /* 0x0000000c0c0c7228 */ /* 0x000fd00000000000 */
[----:B------:R-:W-:-:S06]  /*05a0*/  DSETP.GEU.AND P3, PT, R12, R8, PT ;  /* 0x000000080c00722a */ /* 0x000fcc0003f6e000 */
[----:B------:R-:W-:Y:S02]  /*05b0*/  FSEL R8, R12, R8, !P3 ;  /* 0x000000080c087208 */ /* 0x000fe40005800000 */
[----:B------:R-:W-:Y:S02]  /*05c0*/  FSEL R9, R13, R9, !P3 ;  /* 0x000000090d097208 */ /* 0x000fe40005800000 */
[----:B------:R0:W2:Y:S01]  /*05d0*/  LDG.E.64 R12, desc[UR10][R4.64+0x38] ;  /* 0x0000380a040c7981 */ /* 0x0000a2000c1e1b00 */
[C---:B---3--:R-:W-:Y:S02]  /*05e0*/  DADD R22, R6.reuse, -R22 ;  /* 0x0000000006167229 */ /* 0x048fe40000000816 */
[----:B----4-:R-:W-:-:S06]  /*05f0*/  DADD R24, R6, -R24 ;  /* 0x0000000006187229 */ /* 0x010fcc0000000818 */
[----:B------:R-:W-:Y:S01]  /*0600*/  DMUL R22, R22, R22 ;  /* 0x0000001616167228 */ /* 0x000fe20000000000 */
[----:B------:R-:W-:Y:S01]  /*0610*/  @!P4 VIADD R2, R26, 0x1 ;  /* 0x000000011a02c836 */ /* 0x000fe20000000000 */
[----:B------:R-:W-:-:S06]  /*0620*/  DMUL R24, R24, R24 ;  /* 0x0000001818187228 */ /* 0x000fcc0000000000 */
[----:B------:R-:W-:Y:S01]  /*0630*/  DSETP.GEU.AND P4, PT, R22, R8, PT ;  /* 0x000000081600722a */ /* 0x000fe20003f8e000 */
[----:B------:R-:W-:-:S05]  /*0640*/  @!P5 VIADD R2, R26, 0x2 ;  /* 0x000000021a02d836 */ /* 0x000fca0000000000 */
[----:B------:R-:W-:Y:S02]  /*0650*/  FSEL R8, R22, R8, !P4 ;  /* 0x0000000816087208 */ /* 0x000fe40006000000 */
[----:B------:R-:W-:Y:S01]  /*0660*/  FSEL R9, R23, R9, !P4 ;  /* 0x0000000917097208 */ /* 0x000fe20006000000 */
[----:B------:R-:W-:-:S05]  /*0670*/  DADD R10, R6, -R10 ;  /* 0x00000000060a7229 */ /* 0x000fca000000080a */
[----:B------:R-:W-:Y:S02]  /*0680*/  DSETP.GEU.AND P5, PT, R24, R8, PT ;  /* 0x000000081800722a */ /* 0x000fe40003fae000 */
[----:B------:R-:W-:Y:S02]  /*0690*/  DADD R20, R6, -R20 ;  /* 0x0000000006147229 */ /* 0x000fe40000000814 */
[----:B------:R-:W-:Y:S02]  /*06a0*/  DMUL R10, R10, R10 ;  /* 0x0000000a0a0a7228 */ /* 0x000fe40000000000 */
[----:B------:R-:W-:Y:S02]  /*06b0*/  FSEL R8, R24, R8, !P5 ;  /* 0x0000000818087208 */ /* 0x000fe40006800000 */
[----:B------:R-:W-:Y:S01]  /*06c0*/  FSEL R9, R25, R9, !P5 ;  /* 0x0000000919097208 */ /* 0x000fe20006800000 */
[----:B------:R-:W-:Y:S01]  /*06d0*/  @!P6 VIADD R2, R26, 0x3 ;  /* 0x000000031a02e836 */ /* 0x000fe20000000000 */
[----:B------:R-:W-:-:S04]  /*06e0*/  DMUL R20, R20, R20 ;  /* 0x0000001414147228 */ /* 0x000fc80000000000 */
[----:B------:R-:W-:Y:S02]  /*06f0*/  DSETP.GEU.AND P6, PT, R10, R8, PT ;  /* 0x000000080a00722a */ /* 0x000fe40003fce000 */
[----:B------:R-:W-:-:S04]  /*0700*/  DADD R18, R6, -R18 ;  /* 0x0000000006127229 */ /* 0x000fc80000000812 */
        /* <DEDUP_REMOVED lines=10> */
[----:B------:R-:W-:Y:S01]  /*07b0*/  DSETP.GEU.AND P1, PT, R8, R10, PT ;  /* 0x0000000a0800722a */ /* 0x000fe20003f2e000 */
[----:B------:R-:W-:-:S05]  /*07c0*/  @!P2 VIADD R2, R26, 0x6 ;  /* 0x000000061a02a836 */ /* 0x000fca0000000000 */
[----:B------:R-:W-:Y:S02]  /*07d0*/  FSEL R8, R8, R10, !P1 ;  /* 0x0000000a08087208 */ /* 0x000fe40004800000 */
[----:B------:R-:W-:-:S06]  /*07e0*/  FSEL R9, R9, R11, !P1 ;  /* 0x0000000b09097208 */ /* 0x000fcc0004800000 */
[----:B------:R-:W-:Y:S01]  /*07f0*/  DSETP.GEU.AND P2, PT, R16, R8, PT ;  /* 0x000000081000722a */ /* 0x000fe20003f4e000 */
[----:B------:R-:W-:-:S05]  /*0800*/  @!P3 VIADD R2, R26, 0x7 ;  /* 0x000000071a02b836 */ /* 0x000fca0000000000 */
[----:B------:R-:W-:Y:S02]  /*0810*/  FSEL R8, R16, R8, !P2 ;  /* 0x0000000810087208 */ /* 0x000fe40005000000 */
[----:B------:R-:W-:Y:S01]  /*0820*/  FSEL R9, R17, R9, !P2 ;  /* 0x0000000911097208 */ /* 0x000fe20005000000 */
[C---:B------:R-:W-:Y:S02]  /*0830*/  @!P4 VIADD R2, R26.reuse, 0x8 ;  /* 0x000000081a02c836 */ /* 0x040fe40000000000 */
[C---:B------:R-:W-:Y:S02]  /*0840*/  @!P5 VIADD R2, R26.reuse, 0x9 ;  /* 0x000000091a02d836 */ /* 0x040fe40000000000 */
[C---:B------:R-:W-:Y:S02]  /*0850*/  @!P6 VIADD R2, R26.reuse, 0xa ;  /* 0x0000000a1a02e836 */ /* 0x040fe40000000000 */
[C---:B------:R-:W-:Y:S02]  /*0860*/  @!P0 VIADD R2, R26.reuse, 0xb ;  /* 0x0000000b1a028836 */ /* 0x040fe40000000000 */
[----:B------:R-:W-:-:S02]  /*0870*/  @!P1 VIADD R2, R26, 0xc ;  /* 0x0000000c1a029836 */ /* 0x000fc40000000000 */
[----:B------:R-:W-:Y:S01]  /*0880*/  @!P2 VIADD R2, R26, 0xd ;  /* 0x0000000d1a02a836 */ /* 0x000fe20000000000 */
[----:B0-----:R-:W-:-:S05]  /*0890*/  IADD3 R4, P2, PT, R4, 0x80, RZ ;  /* 0x0000008004047810 */ /* 0x001fca0007f5e0ff */
[----:B------:R-:W-:Y:S01]  /*08a0*/  IMAD.X R5, RZ, RZ, R5, P2 ;  /* 0x000000ffff057224 */ /* 0x000fe200010e0605 */
[----:B--2---:R-:W-:-:S08]  /*08b0*/  DADD R14, R6, -R14 ;  /* 0x00000000060e7229 */ /* 0x004fd0000000080e */
[----:B------:R-:W-:-:S08]  /*08c0*/  DMUL R14, R14, R14 ;  /* 0x0000000e0e0e7228 */ /* 0x000fd00000000000 */
[----:B------:R-:W-:Y:S02]  /*08d0*/  DSETP.GEU.AND P3, PT, R14, R8, PT ;  /* 0x000000080e00722a */ /* 0x000fe40003f6e000 */
[----:B------:R-:W-:-:S04]  /*08e0*/  DADD R12, R6, -R12 ;  /* 0x00000000060c7229 */ /* 0x000fc8000000080c */
[----:B------:R-:W-:Y:S02]  /*08f0*/  FSEL R8, R14, R8, !P3 ;  /* 0x000000080e087208 */ /* 0x000fe40005800000 */
[----:B------:R-:W-:Y:S02]  /*0900*/  FSEL R9, R15, R9, !P3 ;  /* 0x000000090f097208 */ /* 0x000fe40005800000 */
[----:B------:R-:W-:-:S08]  /*0910*/  DMUL R12, R12, R12 ;  /* 0x0000000c0c0c7228 */ /* 0x000fd00000000000 */
[----:B------:R-:W-:Y:S01]  /*0920*/  DSETP.GEU.AND P0, PT, R12, R8, PT ;  /* 0x000000080c00722a */ /* 0x000fe20003f0e000 */
[----:B------:R-:W-:-:S13]  /*0930*/  @!P3 VIADD R2, R26, 0xe ;  /* 0x0000000e1a02b836 */ /* 0x000fda0000000000 */
[C---:B------:R-:W-:Y:S02]  /*0940*/  @!P0 VIADD R2, R26.reuse, 0xf ;  /* 0x0000000f1a028836 */ /* 0x040fe40000000000 */
[----:B------:R-:W-:-:S05]  /*0950*/  VIADD R26, R26, 0x10 ;  /* 0x000000101a1a7836 */ /* 0x000fca0000000000 */
[----:B------:R-:W-:Y:S02]  /*0960*/  ISETP.NE.AND P1, PT, R26, R3, PT ;  /* 0x000000031a00720c */ /* 0x000fe40003f25270 */
[----:B------:R-:W-:Y:S02]  /*0970*/  FSEL R12, R12, R8, !P0 ;  /* 0x000000080c0c7208 */ /* 0x000fe40004000000 */
[----:B------:R-:W-:-:S09]  /*0980*/  FSEL R13, R13, R9, !P0 ;  /* 0x000000090d0d7208 */ /* 0x000fd20004000000 */
[----:B------:R-:W-:Y:S05]  /*0990*/  @P1 BRA `(.L_x_12) ;  /* 0xfffffff8002c1947 */ /* 0x000fea000383ffff */
.L_x_11:
[----:B------:R-:W-:Y:S05]  /*09a0*/  BRA.U !UP0, `(.L_x_10) ;  /* 0x0000000508d87547 */ /* 0x000fea000b800000 */
[----:B------:R-:W-:Y:S02]  /*09b0*/  UISETP.GE.U32.AND UP0, UPT, UR7, 0x8, UPT ;  /* 0x000000080700788c */ /* 0x000fe4000bf06070 */
[----:B------:R-:W-:-:S04]  /*09c0*/  ULOP3.LUT UR5, UR6, 0x7, URZ, 0xc0, !UPT ;  /* 0x0000000706057892 */ /* 0x000fc8000f8ec0ff */
[----:B------:R-:W-:-:S03]  /*09d0*/  UISETP.NE.AND UP1, UPT, UR5, URZ, UPT ;  /* 0x000000ff0500728c */ /* 0x000fc6000bf25270 */
[----:B------:R-:W-:Y:S08]  /*09e0*/  BRA.U !UP0, `(.L_x_13) ;  /* 0x0000000108ec7547 */ /* 0x000ff0000b800000 */
[----:B------:R-:W0:Y:S02]  /*09f0*/  LDC.64 R24, c[0x0][0x388] ;  /* 0x0000e200ff187b82 */ /* 0x000e240000000a00 */
[----:B0-----:R-:W-:-:S05]  /*0a00*/  IMAD.WIDE.U32 R24, R3, 0x8, R24 ;  /* 0x0000000803187825 */ /* 0x001fca00078e0018 */
[----:B------:R-:W2:Y:S04]  /*0a10*/  LDG.E.64 R22, desc[UR10][R24.64] ;  /* 0x0000000a18167981 */ /* 0x000ea8000c1e1b00 */
[----:B------:R-:W3:Y:S04]  /*0a20*/  LDG.E.64 R20, desc[UR10][R24.64+0x8] ;  /* 0x0000080a18147981 */ /* 0x000ee8000c1e1b00 */
[----:B------:R-:W4:Y:S04]  /*0a30*/  LDG.E.64 R18, desc[UR10][R24.64+0x10] ;  /* 0x0000100a18127981 */ /* 0x000f28000c1e1b00 */
[----:B------:R-:W4:Y:S04]  /*0a40*/  LDG.E.64 R16, desc[UR10][R24.64+0x18] ;  /* 0x0000180a18107981 */ /* 0x000f28000c1e1b00 */
[----:B------:R-:W4:Y:S04]  /*0a50*/  LDG.E.64 R14, desc[UR10][R24.64+0x20] ;  /* 0x0000200a180e7981 */ /* 0x000f28000c1e1b00 */
[----:B------:R-:W4:Y:S04]  /*0a60*/  LDG.E.64 R10, desc[UR10][R24.64+0x28] ;  /* 0x0000280a180a7981 */ /* 0x000f28000c1e1b00 */
[----:B------:R-:W4:Y:S04]  /*0a70*/  LDG.E.64 R8, desc[UR10][R24.64+0x30] ;  /* 0x0000300a18087981 */ /* 0x000f28000c1e1b00 */
[----:B------:R-:W4:Y:S01]  /*0a80*/  LDG.E.64 R4, desc[UR10][R24.64+0x38] ;  /* 0x0000380a18047981 */ /* 0x000f22000c1e1b00 */
[----:B--2--5:R-:W-:-:S02]  /*0a90*/  DADD R22, R6, -R22 ;  /* 0x0000000006167229 */ /* 0x024fc40000000816 */
[----:B---3--:R-:W-:-:S06]  /*0aa0*/  DADD R20, R6, -R20 ;  /* 0x0000000006147229 */ /* 0x008fcc0000000814 */
[----:B------:R-:W-:Y:S02]  /*0ab0*/  DMUL R22, R22, R22 ;  /* 0x0000001616167228 */ /* 0x000fe40000000000 */
[----:B----4-:R-:W-:Y:S02]  /*0ac0*/  DADD R18, R6, -R18 ;  /* 0x0000000006127229 */ /* 0x010fe40000000812 */
[----:B------:R-:W-:Y:S02]  /*0ad0*/  DMUL R20, R20, R20 ;  /* 0x0000001414147228 */ /* 0x000fe40000000000 */
[----:B------:R-:W-:Y:S02]  /*0ae0*/  DADD R16, R6, -R16 ;  /* 0x0000000006107229 */ /* 0x000fe40000000810 */
[----:B------:R-:W-:Y:S02]  /*0af0*/  DSETP.GEU.AND P2, PT, R22, R12, PT ;  /* 0x0000000c1600722a */ /* 0x000fe40003f4e000 */
[----:B------:R-:W-:-:S02]  /*0b00*/  DADD R14, R6, -R14 ;  /* 0x00000000060e7229 */ /* 0x000fc4000000080e */
[----:B------:R-:W-:Y:S02]  /*0b10*/  DADD R10, R6, -R10 ;  /* 0x00000000060a7229 */ /* 0x000fe4000000080a */
[----:B------:R-:W-:Y:S01]  /*0b20*/  FSEL R22, R22, R12, !P2 ;  /* 0x0000000c16167208 */ /* 0x000fe20005000000 */
[----:B------:R-:W-:Y:S01]  /*0b30*/  DMUL R16, R16, R16 ;  /* 0x0000001010107228 */ /* 0x000fe20000000000 */
[----:B------:R-:W-:Y:S01]  /*0b40*/  FSEL R23, R23, R13, !P2 ;  /* 0x0000000d17177208 */ /* 0x000fe20005000000 */
[----:B------:R-:W-:Y:S01]  /*0b50*/  DMUL R12, R18, R18 ;  /* 0x00000012120c7228 */ /* 0x000fe20000000000 */
[----:B------:R-:W-:Y:S01]  /*0b60*/  SEL R2, R3, R2, !P2 ;  /* 0x0000000203027207 */ /* 0x000fe20005000000 */
[----:B------:R-:W-:Y:S02]  /*0b70*/  DMUL R14, R14, R14 ;  /* 0x0000000e0e0e7228 */ /* 0x000fe40000000000 */
[----:B------:R-:W-:Y:S02]  /*0b80*/  DMUL R10, R10, R10 ;  /* 0x0000000a0a0a7228 */ /* 0x000fe40000000000 */
[----:B------:R-:W-:-:S02]  /*0b90*/  DSETP.GEU.AND P3, PT, R20, R22, PT ;  /* 0x000000161400722a */ /* 0x000fc40003f6e000 */
[C---:B------:R-:W-:Y:S02]  /*0ba0*/  DADD R8, R6.reuse, -R8 ;  /* 0x0000000006087229 */ /* 0x040fe40000000808 */
[----:B------:R-:W-:Y:S02]  /*0bb0*/  DADD R4, R6, -R4 ;  /* 0x0000000006047229 */ /* 0x000fe40000000804 */
[----:B------:R-:W-:Y:S02]  /*0bc0*/  FSEL R18, R20, R22, !P3 ;  /* 0x0000001614127208 */ /* 0x000fe40005800000 */
[----:B------:R-:W-:Y:S02]  /*0bd0*/  FSEL R19, R21, R23, !P3 ;  /* 0x0000001715137208 */ /* 0x000fe40005800000 */
[----:B------:R-:W-:Y:S02]  /*0be0*/  DMUL R8, R8, R8 ;  /* 0x0000000808087228 */ /* 0x000fe40000000000 */
[----:B------:R-:W-:-:S02]  /*0bf0*/  DMUL R4, R4, R4 ;  /* 0x0000000404047228 */ /* 0x000fc40000000000 */
[----:B------:R-:W-:Y:S01]  /*0c00*/  DSETP.GEU.AND P4, PT, R12, R18, PT ;  /* 0x000000120c00722a */ /* 0x000fe20003f8e000 */
[----:B------:R-:W-:-:S05]  /*0c10*/  @!P3 VIADD R2, R3, 0x1 ;  /* 0x000000010302b836 */ /* 0x000fca0000000000 */
[----:B------:R-:W-:Y:S02]  /*0c20*/  FSEL R12, R12, R18, !P4 ;  /* 0x000000120c0c7208 */ /* 0x000fe40006000000 */
[----:B------:R-:W-:-:S06]  /*0c30*/  FSEL R13, R13, R19, !P4 ;  /* 0x000000130d0d7208 */ /* 0x000fcc0006000000 */
        /* <DEDUP_REMOVED lines=20> */
[C---:B------:R-:W-:Y:S02]  /*0d80*/  @!P3 VIADD R2, R3.reuse, 0x7 ;  /* 0x000000070302b836 */ /* 0x040fe40000000000 */
[----:B------:R-:W-:-:S07]  /*0d90*/  VIADD R3, R3, 0x8 ;  /* 0x0000000803037836 */ /* 0x000fce0000000000 */
.L_x_13:
        /* <DEDUP_REMOVED lines=18> */
[----:B------:R-:W-:-:S04]  /*0ec0*/  DMUL R4, R4, R4 ;  /* 0x0000000404047228 */ /* 0x000fc80000000000 */
[----:B------:R-:W-:Y:S01]  /*0ed0*/  FSEL R12, R14, R12, !P0 ;  /* 0x0000000c0e0c7208 */ /* 0x000fe20004000000 */
[----:B------:R-:W-:Y:S01]  /*0ee0*/  DMUL R8, R8, R8 ;  /* 0x0000000808087228 */ /* 0x000fe20000000000 */
[----:B------:R-:W-:Y:S02]  /*0ef0*/  FSEL R13, R15, R13, !P0 ;  /* 0x0000000d0f0d7208 */ /* 0x000fe40004000000 */
[----:B------:R-:W-:-:S04]  /*0f00*/  SEL R2, R3, R2, !P0 ;  /* 0x0000000203027207 */ /* 0x000fc80004000000 */
[----:B------:R-:W-:-:S06]  /*0f10*/  DSETP.GEU.AND P1, PT, R16, R12, PT ;  /* 0x0000000c1000722a */ /* 0x000fcc0003f2e000 */
        /* <DEDUP_REMOVED lines=12> */
.L_x_14:
[----:B------:R-:W-:Y:S05]  /*0fe0*/  BRA.U !UP1, `(.L_x_10) ;  /* 0x0000000109487547 */ /* 0x000fea000b800000 */
[----:B------:R-:W0:Y:S01]  /*0ff0*/  LDC.64 R4, c[0x0][0x388] ;  /* 0x0000e200ff047b82 */ /* 0x000e220000000a00 */
[----:B------:R-:W-:Y:S01]  /*1000*/  UIADD3 UR4, UPT, UPT, -UR4, URZ, URZ ;  /* 0x000000ff04047290 */ /* 0x000fe2000fffe1ff */
[----:B0-----:R-:W-:-:S04]  /*1010*/  IMAD.WIDE.U32 R4, R3, 0x8, R4 ;  /* 0x0000000803047825 */ /* 0x001fc800078e0004 */
[----:B------:R-:W-:Y:S02]  /*1020*/  IMAD.MOV.U32 R8, RZ, RZ, R4 ;  /* 0x000000ffff087224 */ /* 0x000fe400078e0004 */
[----:B------:R-:W-:-:S07]  /*1030*/  IMAD.MOV.U32 R9, RZ, RZ, R5 ;  /* 0x000000ffff097224 */ /* 0x000fce00078e0005 */
.L_x_15:
[----:B------:R0:W2:Y:S01]  /*1040*/  LDG.E.64 R4, desc[UR10][R8.64] ;  /* 0x0000000a08047981 */ /* 0x0000a2000c1e1b00 */
[----:B------:R-:W-:-:S04]  /*1050*/  UIADD3 UR4, UPT, UPT, UR4, 0x1, URZ ;  /* 0x0000000104047890 */ /* 0x000fc8000fffe0ff */
[----:B------:R-:W-:Y:S01]  /*1060*/  UISETP.NE.AND UP0, UPT, UR4, URZ, UPT ;  /* 0x000000ff0400728c */ /* 0x000fe2000bf05270 */
[----:B0-----:R-:W-:-:S05]  /*1070*/  IADD3 R8, P1, PT, R8, 0x8, RZ ;  /* 0x0000000808087810 */ /* 0x001fca0007f3e0ff */
[----:B------:R-:W-:Y:S01]  /*1080*/  IMAD.X R9, RZ, RZ, R9, P1 ;  /* 0x000000ffff097224 */ /* 0x000fe200008e0609 */
[----:B--2--5:R-:W-:-:S08]  /*1090*/  DADD R4, R6, -R4 ;  /* 0x0000000006047229 */ /* 0x024fd00000000804 */
[----:B------:R-:W-:-:S08]  /*10a0*/  DMUL R4, R4, R4 ;  /* 0x0000000404047228 */ /* 0x000fd00000000000 */
[----:B------:R-:W-:-:S06]  /*10b0*/  DSETP.GEU.AND P0, PT, R4, R12, PT ;  /* 0x0000000c0400722a */ /* 0x000fcc0003f0e000 */
[C---:B------:R-:W-:Y:S01]  /*10c0*/  SEL R2, R3.reuse, R2, !P0 ;  /* 0x0000000203027207 */ /* 0x040fe20004000000 */
[----:B------:R-:W-:Y:S01]  /*10d0*/  VIADD R3, R3, 0x1 ;  /* 0x0000000103037836 */ /* 0x000fe20000000000 */
[----:B------:R-:W-:Y:S02]  /*10e0*/  FSEL R12, R4, R12, !P0 ;  /* 0x0000000c040c7208 */ /* 0x000fe40004000000 */
[----:B------:R-:W-:Y:S01]  /*10f0*/  FSEL R13, R5, R13, !P0 ;  /* 0x0000000d050d7208 */ /* 0x000fe20004000000 */
[----:B------:R-:W-:Y:S06]  /*1100*/  BRA.U UP0, `(.L_x_15) ;  /* 0xfffffffd00cc7547 */ /* 0x000fec000b83ffff */
.L_x_10:
[----:B------:R-:W0:Y:S08]  /*1110*/  LDC.64 R4, c[0x0][0x390] ;  /* 0x0000e400ff047b82 */ /* 0x000e300000000a00 */
[----:B-----5:R-:W1:Y:S01]  /*1120*/  LDC.64 R6, c[0x0][0x398] ;  /* 0x0000e600ff067b82 */ /* 0x020e620000000a00 */
[----:B0-----:R-:W-:-:S05]  /*1130*/  IMAD.WIDE R4, R0, 0x4, R4 ;  /* 0x0000000400047825 */ /* 0x001fca00078e0204 */
[----:B------:R-:W-:Y:S01]  /*1140*/  STG.E desc[UR10][R4.64], R2 ;  /* 0x0000000204007986 */ /* 0x000fe2000c10190a */
[----:B-1----:R-:W-:-:S05]  /*1150*/  IMAD.WIDE R6, R0, 0x8, R6 ;  /* 0x0000000800067825 */ /* 0x002fca00078e0206 */
[----:B------:R-:W-:Y:S01]  /*1160*/  STG.E.64 desc[UR10][R6.64], R12 ;  /* 0x0000000c06007986 */ /* 0x000fe2000c101b0a */
[----:B------:R-:W-:Y:S05]  /*1170*/  EXIT ;  /* 0x000000000000794d */ /* 0x000fea0003800000 */
.L_x_16:
        /* <DEDUP_REMOVED lines=16> */
.L_x_20:


//--------------------- .nv.shared.reserved.0     --------------------------
	.section	.nv.shared.reserved.0,"aw",@nobits
	.weak		__nv_reservedSMEM_offset_0_alias
	.size		__nv_reservedSMEM_offset_0_alias, 0, 64
	.other		__nv_reservedSMEM_offset_0_alias,@"STO_CUDA_RESERVED_SHARED STV_DEFAULT"
__nv_reservedSMEM_offset_0_alias:
	.zero		0
	.zero		64


//--------------------- .nv.constant0._Z16update_centroidsPdPKdPKidi --------------------------
	.section	.nv.constant0._Z16update_centroidsPdPKdPKidi,"a",@progbits
	.sectionflags	@""
	.align	4
.nv.constant0._Z16update_centroidsPdPKdPKidi:
	.zero		932


//--------------------- .nv.constant0._Z18update_sums_countsPKdPKiPdPii --------------------------
	.section	.nv.constant0._Z18update_sums_countsPKdPKiPdPii,"a",@progbits
	.sectionflags	@""
	.align	4
.nv.constant0._Z18update_sums_countsPKdPKiPdPii:
	.zero		932


//--------------------- .nv.constant0._Z23assignment_step_1d_cudaPKdS0_PiPdii --------------------------
	.section	.nv.constant0._Z23assignment_step_1d_cudaPKdS0_PiPdii,"a",@progbits
	.sectionflags	@""
	.align	4
.nv.constant0._Z23assignment_step_1d_cudaPKdS0_PiPdii:
	.zero		936


//--------------------- SYMBOLS --------------------------

	.type		.nv.reservedSmem.offset0,@object
	.size		.nv.reservedSmem.offset0,0x4
